	.target	sm_90a

	.elftype	@"ET_EXEC"


//--------------------- .note.nv.tkinfo           --------------------------
	.section	.note.nv.tkinfo,"",@"SHT_NOTE"
	.sectionflags	@"SHF_NOTE_NV_TKINFO"
	.tkinfo
        /*0018*/ 	.word	0x00000002
        /*0030*/ 	.string	""
        /*0030*/ 	.string	"ptxas"
        /*0030*/ 	.string	"Cuda compilation tools, release 13.0, V13.0.88"
        /*0030*/ 	.string	"Build cuda_13.0.r13.0/compiler.36424714_0"
        /*0030*/ 	.string	"-v  -suppress-debug-info  -lineinfo  -arch sm_90a "



//--------------------- .note.nv.cuinfo           --------------------------
	.section	.note.nv.cuinfo,"",@"SHT_NOTE"
	.sectionflags	@"SHF_NOTE_NV_CUINFO"
        /*0018*/ 	.short	0x0002
        /*001a*/ 	.short	0x005a
        /*001c*/ 	.short	0x0082
	.zero		2


//--------------------- .nv.info                  --------------------------
	.section	.nv.info,"",@"SHT_CUDA_INFO"
	.align	4


	//----- nvinfo : EIATTR_REGCOUNT
	.align		4
        /*0000*/ 	.byte	0x04, 0x2f
        /*0002*/ 	.short	(.L_1 - .L_0)
	.align		4
.L_0:
        /*0004*/ 	.word	index@(matmul_kernel)
        /*0008*/ 	.word	0x0000007e


	//----- nvinfo : EIATTR_FRAME_SIZE
	.align		4
.L_1:
        /*000c*/ 	.byte	0x04, 0x11
        /*000e*/ 	.short	(.L_3 - .L_2)
	.align		4
.L_2:
        /*0010*/ 	.word	index@(matmul_kernel)
        /*0014*/ 	.word	0x00000000


	//----- nvinfo : EIATTR_MIN_STACK_SIZE
	.align		4
.L_3:
        /*0018*/ 	.byte	0x04, 0x12
        /*001a*/ 	.short	(.L_5 - .L_4)
	.align		4
.L_4:
        /*001c*/ 	.word	index@(matmul_kernel)
        /*0020*/ 	.word	0x00000000
.L_5:


//--------------------- .nv.compat                --------------------------
	.section	.nv.compat,"",@"SHT_CUDA_COMPAT_INFO"
	.align	4
        /*0000*/ 	.byte	0x02, 0x09, 0x01, 0x00, 0x02, 0x02, 0x04, 0x00, 0x02, 0x05, 0x05, 0x00, 0x03, 0x07, 0x01, 0x01
        /*0010*/ 	.byte	0x02, 0x03, 0x00, 0x00, 0x02, 0x06, 0x01, 0x00, 0x04, 0x0b, 0x08, 0x00, 0x00, 0x00, 0x00, 0x00
        /*0020*/ 	.byte	0x00, 0x00, 0x00, 0x00


//--------------------- .nv.info.matmul_kernel    --------------------------
	.section	.nv.info.matmul_kernel,"",@"SHT_CUDA_INFO"
	.sectionflags	@""
	.align	4


	//----- nvinfo : EIATTR_CUDA_API_VERSION
	.align		4
        /*0000*/ 	.byte	0x04, 0x37
        /*0002*/ 	.short	(.L_7 - .L_6)
.L_6:
        /*0004*/ 	.word	0x00000082


	//----- nvinfo : EIATTR_KPARAM_INFO
	.align		4
.L_7:
        /*0008*/ 	.byte	0x04, 0x17
        /*000a*/ 	.short	(.L_9 - .L_8)
.L_8:
        /*000c*/ 	.word	0x00000000
        /*0010*/ 	.short	0x000d
        /*0012*/ 	.short	0x0048
        /*0014*/ 	.byte	0x00, 0xf4, 0x21, 0x00


	//----- nvinfo : EIATTR_KPARAM_INFO
	.align		4
.L_9:
        /*0018*/ 	.byte	0x04, 0x17
        /*001a*/ 	.short	(.L_11 - .L_10)
.L_10:
        /*001c*/ 	.word	0x00000000
        /*0020*/ 	.short	0x000c
        /*0022*/ 	.short	0x0040
        /*0024*/ 	.byte	0x00, 0xf4, 0x21, 0x00


	//----- nvinfo : EIATTR_KPARAM_INFO
	.align		4
.L_11:
        /*0028*/ 	.byte	0x04, 0x17
        /*002a*/ 	.short	(.L_13 - .L_12)
.L_12:
        /*002c*/ 	.word	0x00000000
        /*0030*/ 	.short	0x000b
        /*0032*/ 	.short	0x0038
        /*0034*/ 	.byte	0x00, 0xf0, 0x11, 0x00


	//----- nvinfo : EIATTR_KPARAM_INFO
	.align		4
.L_13:
        /*0038*/ 	.byte	0x04, 0x17
        /*003a*/ 	.short	(.L_15 - .L_14)
.L_14:
        /*003c*/ 	.word	0x00000000
        /*0040*/ 	.short	0x000a
        /*0042*/ 	.short	0x0034
        /*0044*/ 	.byte	0x00, 0xf0, 0x11, 0x00


	//----- nvinfo : EIATTR_KPARAM_INFO
	.align		4
.L_15:
        /*0048*/ 	.byte	0x04, 0x17
        /*004a*/ 	.short	(.L_17 - .L_16)
.L_16:
        /*004c*/ 	.word	0x00000000
        /*0050*/ 	.short	0x0009
        /*0052*/ 	.short	0x0030
        /*0054*/ 	.byte	0x00, 0xf0, 0x11, 0x00


	//----- nvinfo : EIATTR_KPARAM_INFO
	.align		4
.L_17:
        /*0058*/ 	.byte	0x04, 0x17
        /*005a*/ 	.short	(.L_19 - .L_18)
.L_18:
        /*005c*/ 	.word	0x00000000
        /*0060*/ 	.short	0x0008
        /*0062*/ 	.short	0x002c
        /*0064*/ 	.byte	0x00, 0xf0, 0x11, 0x00


	//----- nvinfo : EIATTR_KPARAM_INFO
	.align		4
.L_19:
        /*0068*/ 	.byte	0x04, 0x17
        /*006a*/ 	.short	(.L_21 - .L_20)
.L_20:
        /*006c*/ 	.word	0x00000000
        /*0070*/ 	.short	0x0007
        /*0072*/ 	.short	0x0028
        /*0074*/ 	.byte	0x00, 0xf0, 0x11, 0x00


	//----- nvinfo : EIATTR_KPARAM_INFO
	.align		4
.L_21:
        /*0078*/ 	.byte	0x04, 0x17
        /*007a*/ 	.short	(.L_23 - .L_22)
.L_22:
        /*007c*/ 	.word	0x00000000
        /*0080*/ 	.short	0x0006
        /*0082*/ 	.short	0x0024
        /*0084*/ 	.byte	0x00, 0xf0, 0x11, 0x00


	//----- nvinfo : EIATTR_KPARAM_INFO
	.align		4
.L_23:
        /*0088*/ 	.byte	0x04, 0x17
        /*008a*/ 	.short	(.L_25 - .L_24)
.L_24:
        /*008c*/ 	.word	0x00000000
        /*0090*/ 	.short	0x0005
        /*0092*/ 	.short	0x0020
        /*0094*/ 	.byte	0x00, 0xf0, 0x11, 0x00


	//----- nvinfo : EIATTR_KPARAM_INFO
	.align		4
.L_25:
        /*0098*/ 	.byte	0x04, 0x17
        /*009a*/ 	.short	(.L_27 - .L_26)
.L_26:
        /*009c*/ 	.word	0x00000000
        /*00a0*/ 	.short	0x0004
        /*00a2*/ 	.short	0x001c
        /*00a4*/ 	.byte	0x00, 0xf0, 0x11, 0x00


	//----- nvinfo : EIATTR_KPARAM_INFO
	.align		4
.L_27:
        /*00a8*/ 	.byte	0x04, 0x17
        /*00aa*/ 	.short	(.L_29 - .L_28)
.L_28:
        /*00ac*/ 	.word	0x00000000
        /*00b0*/ 	.short	0x0003
        /*00b2*/ 	.short	0x0018
        /*00b4*/ 	.byte	0x00, 0xf0, 0x11, 0x00


	//----- nvinfo : EIATTR_KPARAM_INFO
	.align		4
.L_29:
        /*00b8*/ 	.byte	0x04, 0x17
        /*00ba*/ 	.short	(.L_31 - .L_30)
.L_30:
        /*00bc*/ 	.word	0x00000000
        /*00c0*/ 	.short	0x0002
        /*00c2*/ 	.short	0x0010
        /*00c4*/ 	.byte	0x00, 0xf4, 0x21, 0x00


	//----- nvinfo : EIATTR_KPARAM_INFO
	.align		4
.L_31:
        /*00c8*/ 	.byte	0x04, 0x17
        /*00ca*/ 	.short	(.L_33 - .L_32)
.L_32:
        /*00cc*/ 	.word	0x00000000
        /*00d0*/ 	.short	0x0001
        /*00d2*/ 	.short	0x0008
        /*00d4*/ 	.byte	0x00, 0xf4, 0x21, 0x00


	//----- nvinfo : EIATTR_KPARAM_INFO
	.align		4
.L_33:
        /*00d8*/ 	.byte	0x04, 0x17
        /*00da*/ 	.short	(.L_35 - .L_34)
.L_34:
        /*00dc*/ 	.word	0x00000000
        /*00e0*/ 	.short	0x0000
        /*00e2*/ 	.short	0x0000
        /*00e4*/ 	.byte	0x00, 0xf4, 0x21, 0x00


	//----- nvinfo : EIATTR_SPARSE_MMA_MASK
	.align		4
.L_35:
        /*00e8*/ 	.byte	0x03, 0x50
        /*00ea*/ 	.short	0x0000


	//----- nvinfo : EIATTR_MAXREG_COUNT
	.align		4
        /*00ec*/ 	.byte	0x03, 0x1b
        /*00ee*/ 	.short	0x0080


	//----- nvinfo : EIATTR_NUM_BARRIERS
	.align		4
        /*00f0*/ 	.byte	0x02, 0x4c
        /*00f2*/ 	.byte	0x01
	.zero		1


	//----- nvinfo : EIATTR_MERCURY_ISA_VERSION
	.align		4
        /*00f4*/ 	.byte	0x03, 0x5f
        /*00f6*/ 	.short	0x0101


	//----- nvinfo : EIATTR_EXIT_INSTR_OFFSETS
	.align		4
        /*00f8*/ 	.byte	0x04, 0x1c
        /*00fa*/ 	.short	(.L_37 - .L_36)


	//   ....[0]....
.L_36:
        /*00fc*/ 	.word	0x00002940


	//   ....[1]....
        /*0100*/ 	.word	0x00002970


	//----- nvinfo : EIATTR_REQNTID
	.align		4
.L_37:
        /*0104*/ 	.byte	0x04, 0x10
        /*0106*/ 	.short	(.L_39 - .L_38)
.L_38:
        /*0108*/ 	.word	0x00000200
        /*010c*/ 	.word	0x00000001
        /*0110*/ 	.word	0x00000001


	//----- nvinfo : EIATTR_CBANK_PARAM_SIZE
	.align		4
.L_39:
        /*0114*/ 	.byte	0x03, 0x19
        /*0116*/ 	.short	0x0050


	//----- nvinfo : EIATTR_PARAM_CBANK
	.align		4
        /*0118*/ 	.byte	0x04, 0x0a
        /*011a*/ 	.short	(.L_41 - .L_40)
	.align		4
.L_40:
        /*011c*/ 	.word	index@(.nv.constant0.matmul_kernel)
        /*0120*/ 	.short	0x0210
        /*0122*/ 	.short	0x0050


	//----- nvinfo : EIATTR_SW_WAR
	.align		4
.L_41:
        /*0124*/ 	.byte	0x04, 0x36
        /*0126*/ 	.short	(.L_43 - .L_42)
.L_42:
        /*0128*/ 	.word	0x00000008
.L_43:


//--------------------- .nv.callgraph             --------------------------
	.section	.nv.callgraph,"",@"SHT_CUDA_CALLGRAPH"
	.align	4
	.sectionentsize	8
	.align		4
        /*0000*/ 	.word	0x00000000
	.align		4
        /*0004*/ 	.word	0xffffffff
	.align		4
        /*0008*/ 	.word	0x00000000
	.align		4
        /*000c*/ 	.word	0xfffffffe
	.align		4
        /*0010*/ 	.word	0x00000000
	.align		4
        /*0014*/ 	.word	0xfffffffd
	.align		4
        /*0018*/ 	.word	0x00000000
	.align		4
        /*001c*/ 	.word	0xfffffffc


//--------------------- .text.matmul_kernel       --------------------------
	.section	.text.matmul_kernel,"ax",@progbits
	.align	128
        .global         matmul_kernel
        .type           matmul_kernel,@function
        .size           matmul_kernel,(.L_x_3 - matmul_kernel)
        .other          matmul_kernel,@"STO_CUDA_ENTRY STV_DEFAULT"
matmul_kernel:
.text.matmul_kernel:
[----:B------:R-:W-:Y:S08]  /*0000*/  LDC R1, c[0x0][0x28] ;  /* 0x00000a00ff017b82 */ /* 0x000ff00000000800 */
[----:B------:R-:W0:Y:S01]  /*0010*/  LDC.64 R14, c[0x0][0x228] ;  /* 0x00008a00ff0e7b82 */ /* 0x000e220000000a00 */
[----:B------:R-:W1:Y:S01]  /*0020*/  S2R R5, SR_CTAID.X ;  /* 0x0000000000057919 */ /* 0x000e620000002500 */
[----:B------:R-:W-:Y:S01]  /*0030*/  ULDC.64 UR14, c[0x0][0x208] ;  /* 0x00008200000e7ab9 */ /* 0x000fe20000000a00 */
[----:B------:R-:W-:-:S02]  /*0040*/  CS2R R24, SRZ ;  /* 0x0000000000187805 */ /* 0x000fc4000001ff00 */
[----:B------:R-:W-:Y:S02]  /*0050*/  CS2R R26, SRZ ;  /* 0x00000000001a7805 */ /* 0x000fe4000001ff00 */
[----:B------:R-:W-:Y:S02]  /*0060*/  CS2R R32, SRZ ;  /* 0x0000000000207805 */ /* 0x000fe4000001ff00 */
[----:B------:R-:W-:Y:S02]  /*0070*/  CS2R R34, SRZ ;  /* 0x0000000000227805 */ /* 0x000fe4000001ff00 */
[----:B------:R-:W-:Y:S01]  /*0080*/  CS2R R40, SRZ ;  /* 0x0000000000287805 */ /* 0x000fe2000001ff00 */
[----:B------:R-:W2:Y:S01]  /*0090*/  S2UR UR12, SR_CgaCtaId ;  /* 0x00000000000c79c3 */ /* 0x000ea20000008800 */
[----:B------:R-:W-:Y:S02]  /*00a0*/  CS2R R42, SRZ ;  /* 0x00000000002a7805 */ /* 0x000fe4000001ff00 */
[----:B------:R-:W-:-:S02]  /*00b0*/  CS2R R48, SRZ ;  /* 0x0000000000307805 */ /* 0x000fc4000001ff00 */
[----:B------:R-:W-:Y:S01]  /*00c0*/  CS2R R50, SRZ ;  /* 0x0000000000327805 */ /* 0x000fe2000001ff00 */
[----:B0-----:R-:W-:-:S05]  /*00d0*/  VIADD R0, R15, 0x3f ;  /* 0x0000003f0f007836 */ /* 0x001fca0000000000 */
[----:B------:R-:W-:-:S04]  /*00e0*/  SHF.R.S32.HI R3, RZ, 0x1f, R0 ;  /* 0x0000001fff037819 */ /* 0x000fc80000011400 */
[----:B------:R-:W-:Y:S02]  /*00f0*/  LEA.HI R3, R3, R0, RZ, 0x6 ;  /* 0x0000000003037211 */ /* 0x000fe400078f30ff */
[----:B-1----:R-:W-:Y:S02]  /*0100*/  IABS R8, R5 ;  /* 0x0000000500087213 */ /* 0x002fe40000000000 */
[----:B------:R-:W-:-:S05]  /*0110*/  SHF.R.S32.HI R3, RZ, 0x6, R3 ;  /* 0x00000006ff037819 */ /* 0x000fca0000011403 */
[----:B------:R-:W-:-:S05]  /*0120*/  IMAD.SHL.U32 R4, R3, 0x8, RZ ;  /* 0x0000000803047824 */ /* 0x000fca00078e00ff */
[-C--:B------:R-:W-:Y:S02]  /*0130*/  IABS R7, R4.reuse ;  /* 0x0000000400077213 */ /* 0x080fe40000000000 */
[----:B------:R-:W-:Y:S02]  /*0140*/  IABS R10, R4 ;  /* 0x00000004000a7213 */ /* 0x000fe40000000000 */
[----:B------:R-:W0:Y:S08]  /*0150*/  I2F.RP R0, R7 ;  /* 0x0000000700007306 */ /* 0x000e300000209400 */
[----:B0-----:R-:W0:Y:S02]  /*0160*/  MUFU.RCP R0, R0 ;  /* 0x0000000000007308 */ /* 0x001e240000001000 */
[----:B0-----:R-:W-:-:S02]  /*0170*/  VIADD R2, R0, 0xffffffe ;  /* 0x0ffffffe00027836 */ /* 0x001fc40000000000 */
[----:B------:R-:W-:-:S04]  /*0180*/  IMAD.MOV R0, RZ, RZ, -R10 ;  /* 0x000000ffff007224 */ /* 0x000fc800078e0a0a */
[----:B------:R0:W1:Y:S02]  /*0190*/  F2I.FTZ.U32.TRUNC.NTZ R3, R2 ;  /* 0x0000000200037305 */ /* 0x000064000021f000 */
[----:B0-----:R-:W-:Y:S02]  /*01a0*/  IMAD.MOV.U32 R2, RZ, RZ, RZ ;  /* 0x000000ffff027224 */ /* 0x001fe400078e00ff */
[----:B-1----:R-:W-:-:S04]  /*01b0*/  IMAD.MOV R6, RZ, RZ, -R3 ;  /* 0x000000ffff067224 */ /* 0x002fc800078e0a03 */
[----:B------:R-:W-:Y:S02]  /*01c0*/  IMAD R9, R6, R7, RZ ;  /* 0x0000000706097224 */ /* 0x000fe400078e02ff */
[----:B------:R-:W-:Y:S02]  /*01d0*/  IMAD.MOV.U32 R6, RZ, RZ, R8 ;  /* 0x000000ffff067224 */ /* 0x000fe400078e0008 */
[----:B------:R-:W-:-:S06]  /*01e0*/  IMAD.HI.U32 R3, R3, R9, R2 ;  /* 0x0000000903037227 */ /* 0x000fcc00078e0002 */
[----:B------:R-:W-:-:S04]  /*01f0*/  IMAD.HI.U32 R3, R3, R6, RZ ;  /* 0x0000000603037227 */ /* 0x000fc800078e00ff */
[----:B------:R-:W-:-:S05]  /*0200*/  IMAD R0, R3, R0, R6 ;  /* 0x0000000003007224 */ /* 0x000fca00078e0206 */
[----:B------:R-:W-:-:S13]  /*0210*/  ISETP.GT.U32.AND P1, PT, R7, R0, PT ;  /* 0x000000000700720c */ /* 0x000fda0003f24070 */
[----:B------:R-:W-:Y:S02]  /*0220*/  @!P1 IMAD.IADD R0, R0, 0x1, -R7 ;  /* 0x0000000100009824 */ /* 0x000fe400078e0a07 */
[----:B------:R-:W-:Y:S01]  /*0230*/  @!P1 VIADD R3, R3, 0x1 ;  /* 0x0000000103039836 */ /* 0x000fe20000000000 */
[----:B------:R-:W-:Y:S02]  /*0240*/  ISETP.NE.AND P1, PT, R4, RZ, PT ;  /* 0x000000ff0400720c */ /* 0x000fe40003f25270 */
[----:B------:R-:W-:Y:S02]  /*0250*/  ISETP.GE.U32.AND P0, PT, R0, R7, PT ;  /* 0x000000070000720c */ /* 0x000fe40003f06070 */
[----:B------:R-:W-:-:S04]  /*0260*/  LOP3.LUT R0, R5, R4, RZ, 0x3c, !PT ;  /* 0x0000000405007212 */ /* 0x000fc800078e3cff */
[----:B------:R-:W-:Y:S01]  /*0270*/  ISETP.GE.AND P2, PT, R0, RZ, PT ;  /* 0x000000ff0000720c */ /* 0x000fe20003f46270 */
[----:B------:R-:W-:-:S06]  /*0280*/  VIADD R0, R14, 0xff ;  /* 0x000000ff0e007836 */ /* 0x000fcc0000000000 */
[----:B------:R-:W-:-:S04]  /*0290*/  @P0 VIADD R3, R3, 0x1 ;  /* 0x0000000103030836 */ /* 0x000fc80000000000 */
[----:B------:R-:W-:Y:S01]  /*02a0*/  IMAD.MOV.U32 R2, RZ, RZ, R3 ;  /* 0x000000ffff027224 */ /* 0x000fe200078e0003 */
[----:B------:R-:W-:-:S03]  /*02b0*/  SHF.R.S32.HI R3, RZ, 0x1f, R0 ;  /* 0x0000001fff037819 */ /* 0x000fc60000011400 */
[----:B------:R-:W-:Y:S01]  /*02c0*/  @!P2 IMAD.MOV R2, RZ, RZ, -R2 ;  /* 0x000000ffff02a224 */ /* 0x000fe200078e0a02 */
[----:B------:R-:W-:Y:S02]  /*02d0*/  @!P1 LOP3.LUT R2, RZ, R4, RZ, 0x33, !PT ;  /* 0x00000004ff029212 */ /* 0x000fe400078e33ff */
[----:B------:R-:W-:-:S03]  /*02e0*/  LEA.HI R3, R3, R0, RZ, 0x8 ;  /* 0x0000000003037211 */ /* 0x000fc600078f40ff */
[----:B------:R-:W-:Y:S02]  /*02f0*/  IMAD.SHL.U32 R6, R2, 0x8, RZ ;  /* 0x0000000802067824 */ /* 0x000fe400078e00ff */
[----:B------:R-:W-:-:S03]  /*0300*/  IMAD.MOV R2, RZ, RZ, -R2 ;  /* 0x000000ffff027224 */ /* 0x000fc600078e0a02 */
[----:B------:R-:W-:Y:S01]  /*0310*/  LEA.HI.SX32 R3, R3, -R6, 0x18 ;  /* 0x8000000603037211 */ /* 0x000fe200078fc2ff */
[----:B------:R-:W-:-:S03]  /*0320*/  IMAD R11, R4, R2, R5 ;  /* 0x00000002040b7224 */ /* 0x000fc600078e0205 */
[----:B------:R-:W-:-:S04]  /*0330*/  VIMNMX R8, R3, 0x8, PT ;  /* 0x0000000803087848 */ /* 0x000fc80003fe0100 */
[-C--:B------:R-:W-:Y:S02]  /*0340*/  IABS R7, R8.reuse ;  /* 0x0000000800077213 */ /* 0x080fe40000000000 */
[----:B------:R-:W-:Y:S02]  /*0350*/  IABS R4, R8 ;  /* 0x0000000800047213 */ /* 0x000fe40000000000 */
[----:B------:R-:W0:Y:S01]  /*0360*/  I2F.RP R0, R7 ;  /* 0x0000000700007306 */ /* 0x000e220000209400 */
[C---:B------:R-:W-:Y:S02]  /*0370*/  R2UR UR5, R8.reuse ;  /* 0x00000000080572ca */ /* 0x040fe400000e0000 */
[----:B------:R-:W-:-:S11]  /*0380*/  R2UR UR6, R8 ;  /* 0x00000000080672ca */ /* 0x000fd600000e0000 */
[----:B------:R-:W-:Y:S01]  /*0390*/  UISETP.NE.AND UP0, UPT, UR5, URZ, UPT ;  /* 0x0000003f0500728c */ /* 0x000fe2000bf05270 */
[----:B0-----:R-:W0:Y:S02]  /*03a0*/  MUFU.RCP R0, R0 ;  /* 0x0000000000007308 */ /* 0x001e240000001000 */
[----:B0-----:R-:W-:Y:S02]  /*03b0*/  VIADD R3, R0, 0xffffffe ;  /* 0x0ffffffe00037836 */ /* 0x001fe40000000000 */
[----:B------:R-:W-:Y:S02]  /*03c0*/  IMAD.MOV R0, RZ, RZ, -R4 ;  /* 0x000000ffff007224 */ /* 0x000fe400078e0a04 */
[----:B------:R-:W0:Y:S02]  /*03d0*/  LDC R4, c[0x0][0x230] ;  /* 0x00008c00ff047b82 */ /* 0x000e240000000800 */
[----:B------:R-:W1:Y:S02]  /*03e0*/  F2I.FTZ.U32.TRUNC.NTZ R3, R3 ;  /* 0x0000000300037305 */ /* 0x000e64000021f000 */
[----:B-1----:R-:W-:-:S04]  /*03f0*/  IMAD.MOV R9, RZ, RZ, -R3 ;  /* 0x000000ffff097224 */ /* 0x002fc800078e0a03 */
[----:B------:R-:W-:Y:S01]  /*0400*/  IMAD.MOV.U32 R2, RZ, RZ, R9 ;  /* 0x000000ffff027224 */ /* 0x000fe200078e0009 */
[----:B------:R-:W-:-:S03]  /*0410*/  IABS R9, R11 ;  /* 0x0000000b00097213 */ /* 0x000fc60000000000 */
[----:B------:R-:W-:Y:S02]  /*0420*/  IMAD R5, R2, R7, RZ ;  /* 0x0000000702057224 */ /* 0x000fe400078e02ff */
[----:B------:R-:W-:-:S04]  /*0430*/  IMAD.MOV.U32 R2, RZ, RZ, RZ ;  /* 0x000000ffff027224 */ /* 0x000fc800078e00ff */
[----:B------:R-:W-:-:S06]  /*0440*/  IMAD.HI.U32 R2, R3, R5, R2 ;  /* 0x0000000503027227 */ /* 0x000fcc00078e0002 */
[----:B------:R-:W-:-:S04]  /*0450*/  IMAD.HI.U32 R2, R2, R9, RZ ;  /* 0x0000000902027227 */ /* 0x000fc800078e00ff */
[----:B------:R-:W-:-:S05]  /*0460*/  IMAD R0, R2, R0, R9 ;  /* 0x0000000002007224 */ /* 0x000fca00078e0209 */
[----:B------:R-:W-:-:S13]  /*0470*/  ISETP.GT.U32.AND P1, PT, R7, R0, PT ;  /* 0x000000000700720c */ /* 0x000fda0003f24070 */
[----:B------:R-:W-:Y:S02]  /*0480*/  @!P1 IMAD.IADD R0, R0, 0x1, -R7 ;  /* 0x0000000100009824 */ /* 0x000fe400078e0a07 */
[----:B------:R-:W-:-:S03]  /*0490*/  @!P1 VIADD R2, R2, 0x1 ;  /* 0x0000000102029836 */ /* 0x000fc60000000000 */
[----:B------:R-:W-:Y:S02]  /*04a0*/  ISETP.GE.U32.AND P0, PT, R0, R7, PT ;  /* 0x000000070000720c */ /* 0x000fe40003f06070 */
[----:B------:R-:W-:-:S04]  /*04b0*/  LOP3.LUT R0, R11, R8, RZ, 0x3c, !PT ;  /* 0x000000080b007212 */ /* 0x000fc800078e3cff */
[----:B------:R-:W-:-:S07]  /*04c0*/  ISETP.GE.AND P2, PT, R0, RZ, PT ;  /* 0x000000ff0000720c */ /* 0x000fce0003f46270 */
[----:B------:R-:W-:-:S04]  /*04d0*/  @P0 VIADD R2, R2, 0x1 ;  /* 0x0000000102020836 */ /* 0x000fc80000000000 */
[----:B------:R-:W-:Y:S02]  /*04e0*/  IMAD.MOV.U32 R0, RZ, RZ, R2 ;  /* 0x000000ffff007224 */ /* 0x000fe400078e0002 */
[----:B------:R-:W1:Y:S02]  /*04f0*/  S2R R2, SR_TID.X ;  /* 0x0000000000027919 */ /* 0x000e640000002100 */
[----:B------:R-:W-:-:S05]  /*0500*/  @!P2 IMAD.MOV R0, RZ, RZ, -R0 ;  /* 0x000000ffff00a224 */ /* 0x000fca00078e0a00 */
[----:B------:R-:W-:-:S09]  /*0510*/  R2UR UR4, R0 ;  /* 0x00000000000472ca */ /* 0x000fd200000e0000 */
[----:B------:R-:W-:-:S04]  /*0520*/  @!UP0 ULOP3.LUT UR4, URZ, UR6, URZ, 0x33, !UPT ;  /* 0x000000063f048292 */ /* 0x000fc8000f8e333f */
[----:B------:R-:W-:Y:S02]  /*0530*/  UIADD3 UR5, -UR4, URZ, URZ ;  /* 0x0000003f04057290 */ /* 0x000fe4000fffe13f */
[----:B------:R-:W-:-:S04]  /*0540*/  USHF.L.U32 UR13, UR4, 0x6, URZ ;  /* 0x00000006040d7899 */ /* 0x000fc8000800063f */
[----:B------:R-:W-:Y:S01]  /*0550*/  IMAD R0, R8, UR5, R11 ;  /* 0x0000000508007c24 */ /* 0x000fe2000f8e020b */
[----:B------:R-:W-:Y:S02]  /*0560*/  UMOV UR5, 0x400 ;  /* 0x0000040000057882 */ /* 0x000fe40000000000 */
[----:B--2---:R-:W-:Y:S01]  /*0570*/  ULEA UR12, UR12, UR5, 0x18 ;  /* 0x000000050c0c7291 */ /* 0x004fe2000f8ec03f */
[----:B------:R-:W-:Y:S01]  /*0580*/  IMAD.IADD R0, R6, 0x1, R0 ;  /* 0x0000000106007824 */ /* 0x000fe200078e0200 */
[----:B-1----:R-:W-:Y:S02]  /*0590*/  LOP3.LUT R3, R2, 0xff, RZ, 0xc0, !PT ;  /* 0x000000ff02037812 */ /* 0x002fe400078ec0ff */
[----:B------:R-:W-:-:S03]  /*05a0*/  SHF.R.U32.HI R5, RZ, 0x8, R2 ;  /* 0x00000008ff057819 */ /* 0x000fc60000011602 */
[----:B------:R-:W-:Y:S01]  /*05b0*/  IMAD R3, R0, 0x100, R3 ;  /* 0x0000010000037824 */ /* 0x000fe200078e0203 */
[----:B------:R-:W-:Y:S01]  /*05c0*/  SGXT.U32 R5, R5, 0x1 ;  /* 0x000000010505781a */ /* 0x000fe20000000000 */
[----:B0-----:R-:W-:Y:S01]  /*05d0*/  VIADD R0, R4, 0x1f ;  /* 0x0000001f04007836 */ /* 0x001fe20000000000 */
[----:B------:R-:W-:-:S04]  /*05e0*/  LOP3.LUT R4, R2, 0x1ff, RZ, 0xc0, !PT ;  /* 0x000001ff02047812 */ /* 0x000fc800078ec0ff */
[----:B------:R-:W-:-:S13]  /*05f0*/  ISETP.GE.AND P0, PT, R0, 0x20, PT ;  /* 0x000000200000780c */ /* 0x000fda0003f06270 */
[----:B------:R-:W-:Y:S05]  /*0600*/  @!P0 BRA `(.L_x_0) ;  /* 0x00000014000c8947 */ /* 0x000fea0003800000 */
[----:B------:R-:W-:Y:S01]  /*0610*/  IABS R21, R14 ;  /* 0x0000000e00157213 */ /* 0x000fe20000000000 */
[----:B------:R-:W0:Y:S01]  /*0620*/  LDC R63, c[0x0][0x23c] ;  /* 0x00008f00ff3f7b82 */ /* 0x000e220000000800 */
[----:B------:R-:W-:Y:S01]  /*0630*/  IABS R18, R15 ;  /* 0x0000000f00127213 */ /* 0x000fe20000000000 */
[----:B------:R-:W-:Y:S01]  /*0640*/  IMAD.SHL.U32 R16, R4, 0x2, RZ ;  /* 0x0000000204107824 */ /* 0x000fe200078e00ff */
[----:B------:R-:W1:Y:S01]  /*0650*/  I2F.RP R11, R21 ;  /* 0x00000015000b7306 */ /* 0x000e620000209400 */
[----:B------:R-:W-:Y:S01]  /*0660*/  SHF.R.U32.HI R12, RZ, 0x5, R2 ;  /* 0x00000005ff0c7819 */ /* 0x000fe20000011602 */
[----:B------:R-:W-:Y:S01]  /*0670*/  ULDC.64 UR8, c[0x0][0x210] ;  /* 0x0000840000087ab9 */ /* 0x000fe20000000a00 */
[----:B------:R-:W-:Y:S02]  /*0680*/  ISETP.GE.AND P2, PT, R3, RZ, PT ;  /* 0x000000ff0300720c */ /* 0x000fe40003f46270 */
[----:B------:R-:W-:Y:S02]  /*0690*/  CS2R R24, SRZ ;  /* 0x0000000000187805 */ /* 0x000fe4000001ff00 */
[----:B------:R-:W-:Y:S01]  /*06a0*/  R2UR UR17, R12 ;  /* 0x000000000c1172ca */ /* 0x000fe200000e0000 */
[----:B------:R-:W2:Y:S01]  /*06b0*/  LDC R67, c[0x0][0x238] ;  /* 0x00008e00ff437b82 */ /* 0x000ea20000000800 */
[----:B------:R-:W-:Y:S01]  /*06c0*/  LOP3.LUT P1, RZ, R2, 0x100, RZ, 0xc0, !PT ;  /* 0x0000010002ff7812 */ /* 0x000fe2000782c0ff */
[----:B------:R-:W3:Y:S01]  /*06d0*/  I2F.RP R10, R18 ;  /* 0x00000012000a7306 */ /* 0x000ee20000209400 */
[----:B------:R-:W-:-:S02]  /*06e0*/  LOP3.LUT R20, R5, 0x12, RZ, 0xfc, !PT ;  /* 0x0000001205147812 */ /* 0x000fc400078efcff */
[----:B------:R-:W-:Y:S02]  /*06f0*/  CS2R R26, SRZ ;  /* 0x00000000001a7805 */ /* 0x000fe4000001ff00 */
[C---:B------:R-:W-:Y:S02]  /*0700*/  LOP3.LUT R22, R5.reuse, 0x16, RZ, 0xfc, !PT ;  /* 0x0000001605167812 */ /* 0x040fe400078efcff */
[----:B------:R-:W-:Y:S02]  /*0710*/  CS2R R28, SRZ ;  /* 0x00000000001c7805 */ /* 0x000fe4000001ff00 */
[C---:B------:R-:W-:Y:S02]  /*0720*/  LOP3.LUT R23, R5.reuse, 0x18, RZ, 0xfc, !PT ;  /* 0x0000001805177812 */ /* 0x040fe400078efcff */
[----:B------:R-:W-:Y:S02]  /*0730*/  CS2R R30, SRZ ;  /* 0x00000000001e7805 */ /* 0x000fe4000001ff00 */
[C---:B------:R-:W-:Y:S01]  /*0740*/  LOP3.LUT R56, R5.reuse, 0x1a, RZ, 0xfc, !PT ;  /* 0x0000001a05387812 */ /* 0x040fe200078efcff */
[----:B-1----:R-:W1:Y:S01]  /*0750*/  MUFU.RCP R11, R11 ;  /* 0x0000000b000b7308 */ /* 0x002e620000001000 */
[C---:B------:R-:W-:Y:S01]  /*0760*/  LOP3.LUT R57, R5.reuse, 0x1c, RZ, 0xfc, !PT ;  /* 0x0000001c05397812 */ /* 0x040fe200078efcff */
[----:B------:R-:W-:Y:S01]  /*0770*/  UIADD3 UR4, UR13, UR17, URZ ;  /* 0x000000110d047290 */ /* 0x000fe2000fffe03f */
[----:B------:R-:W-:Y:S01]  /*0780*/  LOP3.LUT R58, R5, 0x1e, RZ, 0xfc, !PT ;  /* 0x0000001e053a7812 */ /* 0x000fe200078efcff */
[----:B------:R-:W-:Y:S01]  /*0790*/  ULOP3.LUT UR7, UR13, 0xf, UR17, 0xf8, !UPT ;  /* 0x0000000f0d077892 */ /* 0x000fe2000f8ef811 */
[----:B------:R-:W-:Y:S01]  /*07a0*/  CS2R R32, SRZ ;  /* 0x0000000000207805 */ /* 0x000fe2000001ff00 */
[----:B------:R-:W-:Y:S01]  /*07b0*/  UIADD3 UR5, UR4, 0x30, URZ ;  /* 0x0000003004057890 */ /* 0x000fe2000fffe03f */
[----:B------:R-:W-:Y:S01]  /*07c0*/  CS2R R34, SRZ ;  /* 0x0000000000227805 */ /* 0x000fe2000001ff00 */
[----:B---3--:R-:W3:Y:S01]  /*07d0*/  MUFU.RCP R10, R10 ;  /* 0x0000000a000a7308 */ /* 0x008ee20000001000 */
[----:B------:R-:W-:Y:S01]  /*07e0*/  ULOP3.LUT UR6, UR7, 0x20, URZ, 0xfc, !UPT ;  /* 0x0000002007067892 */ /* 0x000fe2000f8efc3f */
[----:B------:R-:W-:Y:S01]  /*07f0*/  CS2R R36, SRZ ;  /* 0x0000000000247805 */ /* 0x000fe2000001ff00 */
[----:B------:R-:W-:Y:S01]  /*0800*/  UIADD3 UR4, UR4, 0x10, URZ ;  /* 0x0000001004047890 */ /* 0x000fe2000fffe03f */
[----:B------:R-:W-:-:S02]  /*0810*/  CS2R R38, SRZ ;  /* 0x0000000000267805 */ /* 0x000fc4000001ff00 */
[----:B------:R-:W-:Y:S01]  /*0820*/  CS2R R40, SRZ ;  /* 0x0000000000287805 */ /* 0x000fe2000001ff00 */
[-C--:B--2---:R-:W-:Y:S01]  /*0830*/  IMAD R107, R5, R67.reuse, RZ ;  /* 0x00000043056b7224 */ /* 0x084fe200078e02ff */
[----:B------:R-:W-:Y:S01]  /*0840*/  CS2R R42, SRZ ;  /* 0x00000000002a7805 */ /* 0x000fe2000001ff00 */
[-C--:B------:R-:W-:Y:S01]  /*0850*/  IMAD R105, R58, R67.reuse, RZ ;  /* 0x000000433a697224 */ /* 0x080fe200078e02ff */
[----:B------:R-:W-:Y:S01]  /*0860*/  CS2R R44, SRZ ;  /* 0x00000000002c7805 */ /* 0x000fe2000001ff00 */
[----:B-1----:R-:W-:Y:S01]  /*0870*/  VIADD R8, R11, 0xffffffe ;  /* 0x0ffffffe0b087836 */ /* 0x002fe20000000000 */
[----:B------:R-:W-:Y:S01]  /*0880*/  CS2R R46, SRZ ;  /* 0x00000000002e7805 */ /* 0x000fe2000001ff00 */
[-C--:B------:R-:W-:Y:S01]  /*0890*/  IMAD R103, R57, R67.reuse, RZ ;  /* 0x0000004339677224 */ /* 0x080fe200078e02ff */
[----:B------:R-:W-:Y:S01]  /*08a0*/  CS2R R48, SRZ ;  /* 0x0000000000307805 */ /* 0x000fe2000001ff00 */
[----:B------:R1:W2:Y:S01]  /*08b0*/  F2I.FTZ.U32.TRUNC.NTZ R9, R8 ;  /* 0x0000000800097305 */ /* 0x0002a2000021f000 */
[----:B------:R-:W-:Y:S01]  /*08c0*/  IMAD R101, R56, R67, RZ ;  /* 0x0000004338657224 */ /* 0x000fe200078e02ff */
[----:B------:R-:W-:Y:S01]  /*08d0*/  CS2R R50, SRZ ;  /* 0x0000000000327805 */ /* 0x000fe2000001ff00 */
[----:B---3--:R-:W-:Y:S01]  /*08e0*/  VIADD R6, R10, 0xffffffe ;  /* 0x0ffffffe0a067836 */ /* 0x008fe20000000000 */
[----:B------:R-:W-:Y:S01]  /*08f0*/  IABS R10, R3 ;  /* 0x00000003000a7213 */ /* 0x000fe20000000000 */
[-C--:B------:R-:W-:Y:S01]  /*0900*/  IMAD R99, R23, R67.reuse, RZ ;  /* 0x0000004317637224 */ /* 0x080fe200078e02ff */
[----:B------:R-:W-:Y:S01]  /*0910*/  CS2R R52, SRZ ;  /* 0x0000000000347805 */ /* 0x000fe2000001ff00 */
[-C--:B------:R-:W-:Y:S01]  /*0920*/  IMAD R97, R22, R67.reuse, RZ ;  /* 0x0000004316617224 */ /* 0x080fe200078e02ff */
[----:B------:R3:W4:Y:S01]  /*0930*/  F2I.FTZ.U32.TRUNC.NTZ R7, R6 ;  /* 0x0000000600077305 */ /* 0x000722000021f000 */
[----:B-1----:R-:W-:Y:S01]  /*0940*/  IMAD.MOV.U32 R8, RZ, RZ, RZ ;  /* 0x000000ffff087224 */ /* 0x002fe200078e00ff */
[----:B------:R-:W-:Y:S01]  /*0950*/  CS2R R54, SRZ ;  /* 0x0000000000367805 */ /* 0x000fe2000001ff00 */
[----:B------:R-:W-:Y:S01]  /*0960*/  IMAD R93, R20, R67, RZ ;  /* 0x00000043145d7224 */ /* 0x000fe200078e02ff */
[----:B------:R-:W-:Y:S01]  /*0970*/  UMOV UR10, 0xfffffffe ;  /* 0xfffffffe000a7882 */ /* 0x000fe20000000000 */
[----:B------:R-:W-:Y:S01]  /*0980*/  UMOV UR11, 0x7fffffdf ;  /* 0x7fffffdf000b7882 */ /* 0x000fe20000000000 */
[----:B------:R-:W-:Y:S01]  /*0990*/  ULDC UR16, c[0x0][0x230] ;  /* 0x00008c0000107ab9 */ /* 0x000fe20000000800 */
[----:B--2---:R-:W-:-:S02]  /*09a0*/  IMAD.MOV R13, RZ, RZ, -R9 ;  /* 0x000000ffff0d7224 */ /* 0x004fc400078e0a09 */
[----:B---3--:R-:W-:Y:S02]  /*09b0*/  IMAD.MOV.U32 R6, RZ, RZ, RZ ;  /* 0x000000ffff067224 */ /* 0x008fe400078e00ff */
[----:B------:R-:W-:-:S04]  /*09c0*/  IMAD.MOV.U32 R12, RZ, RZ, R13 ;  /* 0x000000ffff0c7224 */ /* 0x000fc800078e000d */
[----:B------:R-:W-:Y:S02]  /*09d0*/  IMAD R13, R12, R21, RZ ;  /* 0x000000150c0d7224 */ /* 0x000fe400078e02ff */
[----:B----4-:R-:W-:Y:S02]  /*09e0*/  IMAD.MOV R11, RZ, RZ, -R7 ;  /* 0x000000ffff0b7224 */ /* 0x010fe400078e0a07 */
[----:B------:R-:W-:-:S04]  /*09f0*/  IMAD.HI.U32 R9, R9, R13, R8 ;  /* 0x0000000d09097227 */ /* 0x000fc800078e0008 */
[----:B------:R-:W-:Y:S02]  /*0a00*/  IMAD R11, R11, R18, RZ ;  /* 0x000000120b0b7224 */ /* 0x000fe400078e02ff */
[----:B------:R-:W-:-:S04]  /*0a10*/  IMAD.HI.U32 R9, R9, R10, RZ ;  /* 0x0000000a09097227 */ /* 0x000fc800078e00ff */
[----:B------:R-:W-:-:S04]  /*0a20*/  IMAD.HI.U32 R6, R7, R11, R6 ;  /* 0x0000000b07067227 */ /* 0x000fc800078e0006 */
[----:B------:R-:W-:Y:S02]  /*0a30*/  IMAD.U32 R7, RZ, RZ, UR5 ;  /* 0x00000005ff077e24 */ /* 0x000fe4000f8e00ff */
[----:B------:R-:W-:Y:S02]  /*0a40*/  IMAD.MOV R9, RZ, RZ, -R9 ;  /* 0x000000ffff097224 */ /* 0x000fe400078e0a09 */
[----:B------:R-:W-:Y:S01]  /*0a50*/  IMAD.U32 R11, RZ, RZ, UR7 ;  /* 0x00000007ff0b7e24 */ /* 0x000fe2000f8e00ff */
[----:B------:R-:W-:Y:S01]  /*0a60*/  IABS R7, R7 ;  /* 0x0000000700077213 */ /* 0x000fe20000000000 */
[----:B------:R-:W-:Y:S02]  /*0a70*/  IMAD.U32 R8, RZ, RZ, UR6 ;  /* 0x00000006ff087e24 */ /* 0x000fe4000f8e00ff */
[C---:B------:R-:W-:Y:S01]  /*0a80*/  IMAD R10, R21.reuse, R9, R10 ;  /* 0x00000009150a7224 */ /* 0x040fe200078e020a */
[----:B------:R-:W-:Y:S01]  /*0a90*/  IABS R19, R11 ;  /* 0x0000000b00137213 */ /* 0x000fe20000000000 */
[----:B------:R-:W-:Y:S01]  /*0aa0*/  IMAD.U32 R9, RZ, RZ, UR4 ;  /* 0x00000004ff097e24 */ /* 0x000fe2000f8e00ff */
[----:B------:R-:W-:Y:S01]  /*0ab0*/  IABS R13, R8 ;  /* 0x00000008000d7213 */ /* 0x000fe20000000000 */
[----:B------:R-:W-:Y:S01]  /*0ac0*/  IMAD.MOV.U32 R11, RZ, RZ, R7 ;  /* 0x000000ffff0b7224 */ /* 0x000fe200078e0007 */
[----:B------:R-:W-:-:S02]  /*0ad0*/  ISETP.GT.U32.AND P0, PT, R21, R10, PT ;  /* 0x0000000a1500720c */ /* 0x000fc40003f04070 */
[----:B------:R-:W-:Y:S01]  /*0ae0*/  IABS R17, R9 ;  /* 0x0000000900117213 */ /* 0x000fe20000000000 */
[----:B------:R-:W-:-:S04]  /*0af0*/  IMAD.HI.U32 R7, R6, R11, RZ ;  /* 0x0000000b06077227 */ /* 0x000fc800078e00ff */
[----:B------:R-:W-:-:S04]  /*0b00*/  IMAD.HI.U32 R8, R6, R13, RZ ;  /* 0x0000000d06087227 */ /* 0x000fc800078e00ff */
[----:B------:R-:W-:-:S04]  /*0b10*/  IMAD.HI.U32 R9, R6, R17, RZ ;  /* 0x0000001106097227 */ /* 0x000fc800078e00ff */
[----:B------:R-:W-:Y:S02]  /*0b20*/  IMAD.MOV R7, RZ, RZ, -R7 ;  /* 0x000000ffff077224 */ /* 0x000fe400078e0a07 */
[----:B------:R-:W-:Y:S02]  /*0b30*/  IMAD.MOV R8, RZ, RZ, -R8 ;  /* 0x000000ffff087224 */ /* 0x000fe400078e0a08 */
[----:B------:R-:W-:Y:S02]  /*0b40*/  IMAD.MOV R12, RZ, RZ, -R9 ;  /* 0x000000ffff0c7224 */ /* 0x000fe400078e0a09 */
[C---:B------:R-:W-:Y:S01]  /*0b50*/  IMAD R9, R18.reuse, R7, R11 ;  /* 0x0000000712097224 */ /* 0x040fe200078e020b */
[----:B------:R-:W-:Y:S01]  /*0b60*/  SHF.R.S32.HI R7, RZ, 0x1f, R0 ;  /* 0x0000001fff077819 */ /* 0x000fe20000011400 */
[----:B------:R-:W-:Y:S02]  /*0b70*/  IMAD R11, R18, R8, R13 ;  /* 0x00000008120b7224 */ /* 0x000fe400078e020d */
[----:B------:R-:W-:Y:S01]  /*0b80*/  IMAD.HI.U32 R6, R6, R19, RZ ;  /* 0x0000001306067227 */ /* 0x000fe200078e00ff */
[----:B------:R-:W-:-:S02]  /*0b90*/  ISETP.GT.U32.AND P3, PT, R18, R9, PT ;  /* 0x000000091200720c */ /* 0x000fc40003f64070 */
[----:B------:R-:W-:Y:S01]  /*0ba0*/  ISETP.GT.U32.AND P4, PT, R18, R11, PT ;  /* 0x0000000b1200720c */ /* 0x000fe20003f84070 */
[----:B------:R-:W-:Y:S01]  /*0bb0*/  IMAD.MOV R6, RZ, RZ, -R6 ;  /* 0x000000ffff067224 */ /* 0x000fe200078e0a06 */
[----:B------:R-:W-:Y:S01]  /*0bc0*/  LEA.HI R0, R7, R0, RZ, 0x5 ;  /* 0x0000000007007211 */ /* 0x000fe200078f28ff */
[----:B------:R-:W-:Y:S02]  /*0bd0*/  @!P0 IMAD.IADD R10, R10, 0x1, -R21 ;  /* 0x000000010a0a8824 */ /* 0x000fe400078e0a15 */
[----:B------:R-:W-:Y:S01]  /*0be0*/  IMAD R13, R18, R6, R19 ;  /* 0x00000006120d7224 */ /* 0x000fe200078e0213 */
[----:B------:R-:W-:Y:S01]  /*0bf0*/  LOP3.LUT R6, R2, 0xc0, RZ, 0xc0, !PT ;  /* 0x000000c002067812 */ /* 0x000fe200078ec0ff */
[----:B------:R-:W-:Y:S01]  /*0c00*/  IMAD R12, R18, R12, R17 ;  /* 0x0000000c120c7224 */ /* 0x000fe200078e0211 */
[----:B------:R-:W-:Y:S01]  /*0c10*/  ISETP.GT.U32.AND P0, PT, R21, R10, PT ;  /* 0x0000000a1500720c */ /* 0x000fe20003f04070 */
[----:B------:R-:W-:Y:S01]  /*0c20*/  IMAD.SHL.U32 R8, R2, 0x2, RZ ;  /* 0x0000000202087824 */ /* 0x000fe200078e00ff */
[C---:B------:R-:W-:Y:S01]  /*0c30*/  ISETP.GT.U32.AND P6, PT, R18.reuse, R13, PT ;  /* 0x0000000d1200720c */ /* 0x040fe20003fc4070 */
[--C-:B------:R-:W-:Y:S01]  /*0c40*/  @!P3 IMAD.IADD R9, R9, 0x1, -R18.reuse ;  /* 0x000000010909b824 */ /* 0x100fe200078e0a12 */
[----:B------:R-:W-:Y:S01]  /*0c50*/  ISETP.GT.U32.AND P5, PT, R18, R12, PT ;  /* 0x0000000c1200720c */ /* 0x000fe20003fa4070 */
[----:B------:R-:W-:Y:S01]  /*0c60*/  @!P4 IMAD.IADD R11, R11, 0x1, -R18 ;  /* 0x000000010b0bc824 */ /* 0x000fe200078e0a12 */
[----:B------:R-:W-:-:S02]  /*0c70*/  LOP3.LUT R17, R8, 0x7e, RZ, 0xc0, !PT ;  /* 0x0000007e08117812 */ /* 0x000fc400078ec0ff */
[C---:B------:R-:W-:Y:S02]  /*0c80*/  ISETP.GT.U32.AND P3, PT, R18.reuse, R9, PT ;  /* 0x000000091200720c */ /* 0x040fe40003f64070 */
[----:B------:R-:W-:Y:S01]  /*0c90*/  ISETP.GT.U32.AND P4, PT, R18, R11, PT ;  /* 0x0000000b1200720c */ /* 0x000fe20003f84070 */
[----:B------:R-:W-:Y:S01]  /*0ca0*/  IMAD R17, R6, 0x40, R17 ;  /* 0x0000004006117824 */ /* 0x000fe200078e0211 */
[----:B------:R-:W-:Y:S01]  /*0cb0*/  SHF.R.U32.HI R19, RZ, 0x2, R6 ;  /* 0x00000002ff137819 */ /* 0x000fe20000011606 */
[----:B------:R-:W-:Y:S01]  /*0cc0*/  @!P0 IMAD.IADD R10, R10, 0x1, -R21 ;  /* 0x000000010a0a8824 */ /* 0x000fe200078e0a15 */
[----:B------:R-:W-:Y:S01]  /*0cd0*/  ISETP.NE.AND P0, PT, R14, RZ, PT ;  /* 0x000000ff0e00720c */ /* 0x000fe20003f05270 */
[--C-:B------:R-:W-:Y:S01]  /*0ce0*/  @!P6 IMAD.IADD R13, R13, 0x1, -R18.reuse ;  /* 0x000000010d0de824 */ /* 0x100fe200078e0a12 */
[----:B------:R-:W-:Y:S01]  /*0cf0*/  LOP3.LUT R6, R16, R19, RZ, 0x3c, !PT ;  /* 0x0000001310067212 */ /* 0x000fe200078e3cff */
[----:B------:R-:W-:Y:S01]  /*0d00*/  @!P5 IMAD.IADD R12, R12, 0x1, -R18 ;  /* 0x000000010c0cd824 */ /* 0x000fe200078e0a12 */
[----:B------:R-:W-:Y:S01]  /*0d10*/  SEL R8, RZ, 0x90, !P1 ;  /* 0x00000090ff087807 */ /* 0x000fe20004800000 */
[----:B------:R-:W-:Y:S01]  /*0d20*/  IMAD.MOV.U32 R16, RZ, RZ, R10 ;  /* 0x000000ffff107224 */ /* 0x000fe200078e000a */
[C---:B------:R-:W-:Y:S01]  /*0d30*/  ISETP.GT.U32.AND P6, PT, R18.reuse, R13, PT ;  /* 0x0000000d1200720c */ /* 0x040fe20003fc4070 */
[--C-:B------:R-:W-:Y:S01]  /*0d40*/  @!P3 IMAD.IADD R9, R9, 0x1, -R18.reuse ;  /* 0x000000010909b824 */ /* 0x100fe200078e0a12 */
[----:B------:R-:W-:Y:S01]  /*0d50*/  ISETP.GT.U32.AND P5, PT, R18, R12, PT ;  /* 0x0000000c1200720c */ /* 0x000fe20003fa4070 */
[----:B------:R-:W-:Y:S01]  /*0d60*/  @!P4 IMAD.IADD R11, R11, 0x1, -R18 ;  /* 0x000000010b0bc824 */ /* 0x000fe200078e0a12 */
[----:B------:R-:W-:Y:S01]  /*0d70*/  ISETP.LE.AND P1, PT, RZ, UR5, PT ;  /* 0x00000005ff007c0c */ /* 0x000fe2000bf23270 */
[----:B------:R-:W-:Y:S01]  /*0d80*/  @!P2 IMAD.MOV R16, RZ, RZ, -R16 ;  /* 0x000000ffff10a224 */ /* 0x000fe200078e0a10 */
[----:B------:R-:W-:-:S02]  /*0d90*/  ISETP.LE.AND P4, PT, RZ, UR7, PT ;  /* 0x00000007ff007c0c */ /* 0x000fc4000bf83270 */
[----:B------:R-:W-:Y:S01]  /*0da0*/  ISETP.LE.AND P3, PT, RZ, UR4, PT ;  /* 0x00000004ff007c0c */ /* 0x000fe2000bf63270 */
[----:B------:R-:W-:Y:S01]  /*0db0*/  ULDC.64 UR4, c[0x0][0x218] ;  /* 0x0000860000047ab9 */ /* 0x000fe20000000a00 */
[----:B------:R-:W-:Y:S01]  /*0dc0*/  ISETP.LE.AND P2, PT, RZ, UR6, PT ;  /* 0x00000006ff007c0c */ /* 0x000fe2000bf43270 */
[----:B------:R-:W-:Y:S01]  /*0dd0*/  ULDC UR6, c[0x0][0x234] ;  /* 0x00008d0000067ab9 */ /* 0x000fe20000000800 */
[----:B------:R-:W-:Y:S01]  /*0de0*/  LOP3.LUT R7, R17, R8, RZ, 0x3c, !PT ;  /* 0x0000000811077212 */ /* 0x000fe200078e3cff */
[--C-:B------:R-:W-:Y:S01]  /*0df0*/  @!P6 IMAD.IADD R13, R13, 0x1, -R18.reuse ;  /* 0x000000010d0de824 */ /* 0x100fe200078e0a12 */
[----:B------:R-:W-:Y:S01]  /*0e00*/  @!P0 LOP3.LUT R16, RZ, R14, RZ, 0x33, !PT ;  /* 0x0000000eff108212 */ /* 0x000fe200078e33ff */
[----:B------:R-:W-:Y:S01]  /*0e10*/  @!P5 IMAD.IADD R12, R12, 0x1, -R18 ;  /* 0x000000010c0cd824 */ /* 0x000fe200078e0a12 */
[----:B------:R-:W-:Y:S01]  /*0e20*/  LOP3.LUT R8, R2, 0x1f, RZ, 0xc0, !PT ;  /* 0x0000001f02087812 */ /* 0x000fe200078ec0ff */
[----:B------:R-:W-:Y:S01]  /*0e30*/  @!P1 IMAD.MOV R9, RZ, RZ, -R9 ;  /* 0x000000ffff099224 */ /* 0x000fe200078e0a09 */
[----:B------:R-:W-:Y:S01]  /*0e40*/  ISETP.NE.AND P0, PT, R15, RZ, PT ;  /* 0x000000ff0f00720c */ /* 0x000fe20003f05270 */
[----:B------:R-:W-:Y:S01]  /*0e50*/  IMAD R16, R16, UR6, RZ ;  /* 0x0000000610107c24 */ /* 0x000fe2000f8e02ff */
[----:B------:R-:W-:Y:S01]  /*0e60*/  LOP3.LUT R10, RZ, R15, RZ, 0x33, !PT ;  /* 0x0000000fff0a7212 */ /* 0x000fe200078e33ff */
[----:B0-----:R-:W-:Y:S01]  /*0e70*/  IMAD R111, R8, R63, RZ ;  /* 0x0000003f086f7224 */ /* 0x001fe200078e02ff */
[----:B------:R-:W-:Y:S01]  /*0e80*/  LOP3.LUT R14, R5, 0x6, RZ, 0xfc, !PT ;  /* 0x00000006050e7812 */ /* 0x000fe200078efcff */
[----:B------:R-:W-:Y:S01]  /*0e90*/  @!P4 IMAD.MOV R13, RZ, RZ, -R13 ;  /* 0x000000ffff0dc224 */ /* 0x000fe200078e0a0d */
[----:B------:R-:W-:Y:S01]  /*0ea0*/  LEA R74, P1, R16, UR8, 0x1 ;  /* 0x00000008104a7c11 */ /* 0x000fe2000f8208ff */
[----:B------:R-:W-:Y:S01]  /*0eb0*/  @!P3 IMAD.MOV R12, RZ, RZ, -R12 ;  /* 0x000000ffff0cb224 */ /* 0x000fe200078e0a0c */
[----:B------:R-:W-:Y:S01]  /*0ec0*/  LEA R94, P5, R111, UR4, 0x1 ;  /* 0x000000046f5e7c11 */ /* 0x000fe2000f8a08ff */
[----:B------:R-:W-:Y:S01]  /*0ed0*/  @!P2 IMAD.MOV R11, RZ, RZ, -R11 ;  /* 0x000000ffff0ba224 */ /* 0x000fe200078e0a0b */
[----:B------:R-:W-:Y:S01]  /*0ee0*/  UIADD3 UR4, UR12, 0x4000, URZ ;  /* 0x000040000c047890 */ /* 0x000fe2000fffe03f */
[----:B------:R-:W-:Y:S01]  /*0ef0*/  SEL R59, R10, R13, !P0 ;  /* 0x0000000d0a3b7207 */ /* 0x000fe20004000000 */
[----:B------:R-:W-:Y:S01]  /*0f00*/  ULDC UR6, c[0x0][0x240] ;  /* 0x0000900000067ab9 */ /* 0x000fe20000000800 */
[----:B------:R-:W-:Y:S01]  /*0f10*/  LEA.HI.X.SX32 R75, R16, UR9, 0x1, P1 ;  /* 0x00000009104b7c11 */ /* 0x000fe200088f0eff */
[----:B------:R-:W-:Y:S01]  /*0f20*/  USHF.R.U32.HI UR4, URZ, 0x4, UR4 ;  /* 0x000000043f047899 */ /* 0x000fe20008011604 */
[----:B------:R-:W-:Y:S01]  /*0f30*/  SEL R60, R10, R12, !P0 ;  /* 0x0000000c0a3c7207 */ /* 0x000fe20004000000 */
[-C--:B------:R-:W-:Y:S01]  /*0f40*/  IMAD R69, R14, R67.reuse, RZ ;  /* 0x000000430e457224 */ /* 0x080fe200078e02ff */
[C---:B------:R-:W-:Y:S01]  /*0f50*/  LOP3.LUT R13, R5.reuse, 0x4, RZ, 0xfc, !PT ;  /* 0x00000004050d7812 */ /* 0x040fe200078efcff */
[----:B------:R-:W-:Y:S01]  /*0f60*/  USGXT.U32 UR4, UR4, 0xe ;  /* 0x0000000e0404789a */ /* 0x000fe20008000000 */
[C---:B------:R-:W-:Y:S01]  /*0f70*/  LOP3.LUT R15, R5.reuse, 0x8, RZ, 0xfc, !PT ;  /* 0x00000008050f7812 */ /* 0x040fe200078efcff */
[----:B------:R-:W-:Y:S01]  /*0f80*/  IMAD R60, R60, UR6, RZ ;  /* 0x000000063c3c7c24 */ /* 0x000fe2000f8e02ff */
[----:B------:R-:W-:Y:S01]  /*0f90*/  LOP3.LUT R16, R5, 0xa, RZ, 0xfc, !PT ;  /* 0x0000000a05107812 */ /* 0x000fe200078efcff */
[-C--:B------:R-:W-:Y:S01]  /*0fa0*/  IMAD R68, R13, R67.reuse, RZ ;  /* 0x000000430d447224 */ /* 0x080fe200078e02ff */
[----:B------:R-:W-:Y:S01]  /*0fb0*/  LOP3.LUT R17, R5, 0xc, RZ, 0xfc, !PT ;  /* 0x0000000c05117812 */ /* 0x000fe200078efcff */
[-C--:B------:R-:W-:Y:S01]  /*0fc0*/  IMAD R70, R15, R67.reuse, RZ ;  /* 0x000000430f467224 */ /* 0x080fe200078e02ff */
[C---:B------:R-:W-:Y:S01]  /*0fd0*/  LOP3.LUT R18, R5.reuse, 0xe, RZ, 0xfc, !PT ;  /* 0x0000000e05127812 */ /* 0x040fe200078efcff */
[-C--:B------:R-:W-:Y:S01]  /*0fe0*/  IMAD R71, R16, R67.reuse, RZ ;  /* 0x0000004310477224 */ /* 0x080fe200078e02ff */
[----:B------:R-:W-:Y:S01]  /*0ff0*/  LOP3.LUT R19, R5, 0x10, RZ, 0xfc, !PT ;  /* 0x0000001005137812 */ /* 0x000fe200078efcff */
[-C--:B------:R-:W-:Y:S01]  /*1000*/  IMAD R72, R17, R67.reuse, RZ ;  /* 0x0000004311487224 */ /* 0x080fe200078e02ff */
[----:B------:R-:W-:Y:S01]  /*1010*/  LOP3.LUT R21, R5, 0x14, RZ, 0xfc, !PT ;  /* 0x0000001405157812 */ /* 0x000fe200078efcff */
[----:B------:R-:W-:Y:S01]  /*1020*/  IMAD R73, R18, R67, RZ ;  /* 0x0000004312497224 */ /* 0x000fe200078e02ff */
[C---:B------:R-:W-:Y:S01]  /*1030*/  SEL R62, R10.reuse, R9, !P0 ;  /* 0x000000090a3e7207 */ /* 0x040fe20004000000 */
[----:B------:R-:W-:Y:S01]  /*1040*/  IMAD R91, R19, R67, RZ ;  /* 0x00000043135b7224 */ /* 0x000fe200078e02ff */
[----:B------:R-:W-:Y:S01]  /*1050*/  SEL R61, R10, R11, !P0 ;  /* 0x0000000b0a3d7207 */ /* 0x000fe20004000000 */
[----:B------:R-:W-:Y:S01]  /*1060*/  IMAD.SHL.U32 R11, R63, 0x20, RZ ;  /* 0x000000203f0b7824 */ /* 0x000fe200078e00ff */
[----:B------:R-:W-:Y:S01]  /*1070*/  LOP3.LUT R12, R5, 0x2, RZ, 0xfc, !PT ;  /* 0x00000002050c7812 */ /* 0x000fe200078efcff */
[----:B------:R-:W-:Y:S01]  /*1080*/  IMAD.SHL.U32 R10, R67, 0x20, RZ ;  /* 0x00000020430a7824 */ /* 0x000fe200078e00ff */
[----:B------:R-:W-:Y:S01]  /*1090*/  LEA.HI.X.SX32 R111, R111, UR5, 0x1, P5 ;  /* 0x000000056f6f7c11 */ /* 0x000fe2000a8f0eff */
[-C--:B------:R-:W-:Y:S01]  /*10a0*/  IMAD R95, R21, R67.reuse, RZ ;  /* 0x00000043155f7224 */ /* 0x080fe200078e02ff */
[----:B------:R-:W-:Y:S01]  /*10b0*/  SHF.R.S32.HI R9, RZ, 0x5, R0 ;  /* 0x00000005ff097819 */ /* 0x000fe20000011400 */
[----:B------:R-:W-:Y:S01]  /*10c0*/  IMAD R67, R12, R67, RZ ;  /* 0x000000430c437224 */ /* 0x000fe200078e02ff */
[C---:B------:R-:W-:Y:S01]  /*10d0*/  LOP3.LUT R65, R7.reuse, 0x20, RZ, 0x3c, !PT ;  /* 0x0000002007417812 */ /* 0x040fe200078e3cff */
[----:B------:R-:W-:Y:S01]  /*10e0*/  IMAD R62, R62, UR6, RZ ;  /* 0x000000063e3e7c24 */ /* 0x000fe2000f8e02ff */
[----:B------:R-:W-:Y:S01]  /*10f0*/  LOP3.LUT R64, R7, 0x40, RZ, 0x3c, !PT ;  /* 0x0000004007407812 */ /* 0x000fe200078e3cff */
[----:B------:R-:W-:Y:S01]  /*1100*/  IMAD R61, R61, UR6, RZ ;  /* 0x000000063d3d7c24 */ /* 0x000fe2000f8e02ff */
[----:B------:R-:W-:Y:S01]  /*1110*/  LOP3.LUT R63, R7, 0x60, RZ, 0x3c, !PT ;  /* 0x00000060073f7812 */ /* 0x000fe200078e3cff */
[----:B------:R-:W-:Y:S01]  /*1120*/  IMAD R59, R59, UR6, RZ ;  /* 0x000000063b3b7c24 */ /* 0x000fe2000f8e02ff */
[----:B------:R-:W-:-:S02]  /*1130*/  UMOV UR5, URZ ;  /* 0x0000003f00057c82 */ /* 0x000fc40008000000 */
[----:B------:R-:W-:-:S12]  /*1140*/  UIADD3.64 UR10, UR4, -UR10, URZ ;  /* 0x8000000a040a7297 */ /* 0x000fd8000fffe03f */
.L_x_1:
[----:B------:R-:W-:Y:S01]  /*1150*/  ISETP.GE.AND P0, PT, R5, UR16, PT ;  /* 0x0000001005007c0c */ /* 0x000fe2000bf06270 */
[--C-:B------:R-:W-:Y:S01]  /*1160*/  IMAD.WIDE R82, R107, 0x2, R74.reuse ;  /* 0x000000026b527825 */ /* 0x100fe200078e024a */
[----:B------:R-:W-:Y:S02]  /*1170*/  ISETP.GE.AND P1, PT, R12, UR16, PT ;  /* 0x000000100c007c0c */ /* 0x000fe4000bf26270 */
[----:B------:R-:W-:Y:S01]  /*1180*/  ISETP.GE.AND P2, PT, R13, UR16, PT ;  /* 0x000000100d007c0c */ /* 0x000fe2000bf46270 */
[----:B------:R-:W-:Y:S01]  /*1190*/  IMAD.WIDE R84, R67, 0x2, R74 ;  /* 0x0000000243547825 */ /* 0x000fe200078e024a */
[----:B------:R-:W-:Y:S02]  /*11a0*/  PRMT R0, RZ, 0x7610, R0 ;  /* 0x00007610ff007816 */ /* 0x000fe40000000000 */
[----:B------:R-:W-:Y:S01]  /*11b0*/  PRMT R66, RZ, 0x7610, R66 ;  /* 0x00007610ff427816 */ /* 0x000fe20000000042 */
[----:B------:R-:W-:Y:S01]  /*11c0*/  IMAD.WIDE R76, R68, 0x2, R74 ;  /* 0x00000002444c7825 */ /* 0x000fe200078e024a */
[----:B------:R-:W-:-:S02]  /*11d0*/  PRMT R109, RZ, 0x7610, R109 ;  /* 0x00007610ff6d7816 */ /* 0x000fc4000000006d */
[----:B------:R-:W-:Y:S01]  /*11e0*/  ISETP.GE.AND P3, PT, R14, UR16, PT ;  /* 0x000000100e007c0c */ /* 0x000fe2000bf66270 */
[----:B------:R0:W2:Y:S01]  /*11f0*/  @!P0 LDG.E.U16 R0, desc[UR14][R82.64] ;  /* 0x0000000e52008981 */ /* 0x0000a2000c1e1500 */
[----:B------:R-:W-:-:S03]  /*1200*/  ISETP.GE.AND P0, PT, R15, UR16, PT ;  /* 0x000000100f007c0c */ /* 0x000fc6000bf06270 */
[----:B------:R1:W3:Y:S01]  /*1210*/  @!P1 LDG.E.U16 R66, desc[UR14][R84.64] ;  /* 0x0000000e54429981 */ /* 0x0002e2000c1e1500 */
[----:B------:R-:W-:Y:S01]  /*1220*/  ISETP.GE.AND P1, PT, R16, UR16, PT ;  /* 0x0000001010007c0c */ /* 0x000fe2000bf26270 */
[----:B------:R-:W-:Y:S01]  /*1230*/  IMAD.WIDE R78, R69, 0x2, R74 ;  /* 0x00000002454e7825 */ /* 0x000fe200078e024a */
[----:B------:R-:W-:Y:S01]  /*1240*/  PRMT R90, RZ, 0x7610, R90 ;  /* 0x00007610ff5a7816 */ /* 0x000fe2000000005a */
[----:B------:R4:W5:Y:S01]  /*1250*/  @!P2 LDG.E.U16 R109, desc[UR14][R76.64] ;  /* 0x0000000e4c6da981 */ /* 0x000962000c1e1500 */
[----:B------:R-:W-:Y:S01]  /*1260*/  ISETP.GE.AND P2, PT, R18, UR16, PT ;  /* 0x0000001012007c0c */ /* 0x000fe2000bf46270 */
[----:B------:R-:W-:Y:S01]  /*1270*/  IMAD.WIDE R80, R70, 0x2, R74 ;  /* 0x0000000246507825 */ /* 0x000fe200078e024a */
[----:B------:R-:W-:Y:S02]  /*1280*/  PRMT R92, RZ, 0x7610, R92 ;  /* 0x00007610ff5c7816 */ /* 0x000fe4000000005c */
[----:B------:R-:W-:Y:S01]  /*1290*/  PRMT R98, RZ, 0x7610, R98 ;  /* 0x00007610ff627816 */ /* 0x000fe20000000062 */
[----:B0-----:R-:W-:Y:S01]  /*12a0*/  IMAD.WIDE R82, R71, 0x2, R74 ;  /* 0x0000000247527825 */ /* 0x001fe200078e024a */
[----:B------:R-:W-:Y:S01]  /*12b0*/  PRMT R96, RZ, 0x7610, R96 ;  /* 0x00007610ff607816 */ /* 0x000fe20000000060 */
[----:B------:R-:W5:Y:S01]  /*12c0*/  @!P3 LDG.E.U16 R90, desc[UR14][R78.64] ;  /* 0x0000000e4e5ab981 */ /* 0x000f62000c1e1500 */
[----:B------:R-:W-:Y:S01]  /*12d0*/  ISETP.GE.AND P4, PT, R17, UR16, PT ;  /* 0x0000001011007c0c */ /* 0x000fe2000bf86270 */
[----:B------:R-:W-:Y:S01]  /*12e0*/  IMAD.WIDE R86, R73, 0x2, R74 ;  /* 0x0000000249567825 */ /* 0x000fe200078e024a */
[----:B------:R-:W-:Y:S01]  /*12f0*/  ISETP.GE.AND P3, PT, R21, UR16, PT ;  /* 0x0000001015007c0c */ /* 0x000fe2000bf66270 */
[----:B------:R0:W3:Y:S01]  /*1300*/  @!P0 LDG.E.U16 R92, desc[UR14][R80.64] ;  /* 0x0000000e505c8981 */ /* 0x0000e2000c1e1500 */
[----:B------:R-:W-:-:S03]  /*1310*/  ISETP.GE.AND P0, PT, R19, UR16, PT ;  /* 0x0000001013007c0c */ /* 0x000fc6000bf06270 */
[----:B------:R-:W5:Y:S01]  /*1320*/  @!P1 LDG.E.U16 R98, desc[UR14][R82.64] ;  /* 0x0000000e52629981 */ /* 0x000f62000c1e1500 */
[----:B------:R-:W-:-:S03]  /*1330*/  ISETP.GE.AND P1, PT, R20, UR16, PT ;  /* 0x0000001014007c0c */ /* 0x000fc6000bf26270 */
[----:B------:R-:W5:Y:S01]  /*1340*/  @!P2 LDG.E.U16 R96, desc[UR14][R86.64] ;  /* 0x0000000e5660a981 */ /* 0x000f62000c1e1500 */
[----:B------:R-:W-:Y:S01]  /*1350*/  ISETP.GE.AND P2, PT, R23, UR16, PT ;  /* 0x0000001017007c0c */ /* 0x000fe2000bf46270 */
[----:B-1----:R-:W-:Y:S01]  /*1360*/  IMAD.WIDE R84, R72, 0x2, R74 ;  /* 0x0000000248547825 */ /* 0x002fe200078e024a */
[----:B------:R-:W-:Y:S02]  /*1370*/  PRMT R113, RZ, 0x7610, R113 ;  /* 0x00007610ff717816 */ /* 0x000fe40000000071 */
[----:B------:R-:W-:Y:S01]  /*1380*/  PRMT R100, RZ, 0x7610, R100 ;  /* 0x00007610ff647816 */ /* 0x000fe20000000064 */
[----:B----4-:R-:W-:Y:S01]  /*1390*/  IMAD.WIDE R76, R91, 0x2, R74 ;  /* 0x000000025b4c7825 */ /* 0x010fe200078e024a */
[----:B------:R-:W-:Y:S02]  /*13a0*/  PRMT R102, RZ, 0x7610, R102 ;  /* 0x00007610ff667816 */ /* 0x000fe40000000066 */
[----:B------:R1:W4:Y:S01]  /*13b0*/  @!P4 LDG.E.U16 R113, desc[UR14][R84.64] ;  /* 0x0000000e5471c981 */ /* 0x000322000c1e1500 */
[----:B------:R-:W-:Y:S01]  /*13c0*/  PRMT R115, RZ, 0x7610, R115 ;  /* 0x00007610ff737816 */ /* 0x000fe20000000073 */
[----:B0-----:R-:W-:Y:S01]  /*13d0*/  IMAD.WIDE R80, R93, 0x2, R74 ;  /* 0x000000025d507825 */ /* 0x001fe200078e024a */
[----:B------:R-:W-:Y:S01]  /*13e0*/  PRMT R104, RZ, 0x7610, R104 ;  /* 0x00007610ff687816 */ /* 0x000fe20000000068 */
[----:B------:R0:W5:Y:S02]  /*13f0*/  @!P0 LDG.E.U16 R100, desc[UR14][R76.64] ;  /* 0x0000000e4c648981 */ /* 0x000164000c1e1500 */
[----:B------:R-:W-:-:S04]  /*1400*/  IMAD.WIDE R78, R95, 0x2, R74 ;  /* 0x000000025f4e7825 */ /* 0x000fc800078e024a */
[----:B-1----:R-:W-:Y:S01]  /*1410*/  IMAD.WIDE R84, R99, 0x2, R74 ;  /* 0x0000000263547825 */ /* 0x002fe200078e024a */
[----:B------:R-:W4:Y:S01]  /*1420*/  @!P1 LDG.E.U16 R102, desc[UR14][R80.64] ;  /* 0x0000000e50669981 */ /* 0x000f22000c1e1500 */
[----:B------:R-:W-:Y:S02]  /*1430*/  ISETP.GE.AND P0, PT, R22, UR16, PT ;  /* 0x0000001016007c0c */ /* 0x000fe4000bf06270 */
[----:B------:R-:W-:Y:S01]  /*1440*/  ISETP.GE.AND P1, PT, R56, UR16, PT ;  /* 0x0000001038007c0c */ /* 0x000fe2000bf26270 */
[----:B------:R-:W4:Y:S01]  /*1450*/  @!P3 LDG.E.U16 R115, desc[UR14][R78.64] ;  /* 0x0000000e4e73b981 */ /* 0x000f22000c1e1500 */
[----:B------:R-:W-:-:S03]  /*1460*/  ISETP.GE.AND P3, PT, R58, UR16, PT ;  /* 0x000000103a007c0c */ /* 0x000fc6000bf66270 */
[----:B------:R-:W4:Y:S01]  /*1470*/  @!P2 LDG.E.U16 R104, desc[UR14][R84.64] ;  /* 0x0000000e5468a981 */ /* 0x000f22000c1e1500 */
[----:B------:R-:W-:Y:S01]  /*1480*/  ISETP.GE.AND P2, PT, R57, UR16, PT ;  /* 0x0000001039007c0c */ /* 0x000fe2000bf46270 */
[----:B0-----:R-:W-:Y:S01]  /*1490*/  IMAD.WIDE R76, R97, 0x2, R74 ;  /* 0x00000002614c7825 */ /* 0x001fe200078e024a */
[----:B------:R-:W-:Y:S02]  /*14a0*/  PRMT R106, RZ, 0x7610, R106 ;  /* 0x00007610ff6a7816 */ /* 0x000fe4000000006a */
[----:B------:R-:W-:Y:S01]  /*14b0*/  PRMT R108, RZ, 0x7610, R108 ;  /* 0x00007610ff6c7816 */ /* 0x000fe2000000006c */
[----:B------:R-:W-:Y:S01]  /*14c0*/  IMAD.WIDE R82, R101, 0x2, R74 ;  /* 0x0000000265527825 */ /* 0x000fe200078e024a */
[----:B------:R-:W-:Y:S02]  /*14d0*/  PRMT R117, RZ, 0x7610, R117 ;  /* 0x00007610ff757816 */ /* 0x000fe40000000075 */
[----:B------:R-:W-:Y:S01]  /*14e0*/  PRMT R110, RZ, 0x7610, R110 ;  /* 0x00007610ff6e7816 */ /* 0x000fe2000000006e */
[--C-:B------:R-:W-:Y:S01]  /*14f0*/  IMAD.WIDE R86, R103, 0x2, R74.reuse ;  /* 0x0000000267567825 */ /* 0x100fe200078e024a */
[----:B------:R0:W4:Y:S03]  /*1500*/  @!P0 LDG.E.U16 R106, desc[UR14][R76.64] ;  /* 0x0000000e4c6a8981 */ /* 0x000126000c1e1500 */
[----:B------:R-:W-:Y:S01]  /*1510*/  IMAD.WIDE R88, R105, 0x2, R74 ;  /* 0x0000000269587825 */ /* 0x000fe200078e024a */
[----:B------:R1:W4:Y:S04]  /*1520*/  @!P1 LDG.E.U16 R108, desc[UR14][R82.64] ;  /* 0x0000000e526c9981 */ /* 0x000328000c1e1500 */
[----:B------:R-:W4:Y:S04]  /*1530*/  @!P2 LDG.E.U16 R117, desc[UR14][R86.64] ;  /* 0x0000000e5675a981 */ /* 0x000f28000c1e1500 */
[----:B------:R-:W4:Y:S01]  /*1540*/  @!P3 LDG.E.U16 R110, desc[UR14][R88.64] ;  /* 0x0000000e586eb981 */ /* 0x000f22000c1e1500 */
[----:B------:R-:W-:Y:S01]  /*1550*/  BAR.SYNC.DEFER_BLOCKING 0x0 ;  /* 0x0000000000007b1d */ /* 0x000fe20000010000 */
[----:B------:R-:W-:Y:S01]  /*1560*/  ISETP.GE.AND P0, PT, R8, UR16, PT ;  /* 0x0000001008007c0c */ /* 0x000fe2000bf06270 */
[----:B0-----:R-:W-:-:S02]  /*1570*/  IMAD.MOV.U32 R76, RZ, RZ, R94 ;  /* 0x000000ffff4c7224 */ /* 0x001fc400078e005e */
[--C-:B------:R-:W-:Y:S01]  /*1580*/  IMAD.MOV.U32 R77, RZ, RZ, R111.reuse ;  /* 0x000000ffff4d7224 */ /* 0x100fe200078e006f */
[----:B------:R-:W-:Y:S02]  /*1590*/  PRMT R111, RZ, 0x7610, R111 ;  /* 0x00007610ff6f7816 */ /* 0x000fe4000000006f */
[----:B------:R-:W-:Y:S01]  /*15a0*/  PRMT R119, RZ, 0x7610, R119 ;  /* 0x00007610ff777816 */ /* 0x000fe20000000077 */
[----:B------:R-:W-:Y:S01]  /*15b0*/  IMAD.WIDE R78, R59, 0x2, R76 ;  /* 0x000000023b4e7825 */ /* 0x000fe200078e024c */
[----:B------:R-:W-:Y:S02]  /*15c0*/  PRMT R121, RZ, 0x7610, R121 ;  /* 0x00007610ff797816 */ /* 0x000fe40000000079 */
[----:B------:R-:W-:Y:S01]  /*15d0*/  PRMT R123, RZ, 0x7610, R123 ;  /* 0x00007610ff7b7816 */ /* 0x000fe2000000007b */
[----:B------:R-:W-:-:S04]  /*15e0*/  IMAD.WIDE R80, R60, 0x2, R76 ;  /* 0x000000023c507825 */ /* 0x000fc800078e024c */
[----:B-1----:R-:W-:-:S04]  /*15f0*/  IMAD.WIDE R82, R61, 0x2, R76 ;  /* 0x000000023d527825 */ /* 0x002fc800078e024c */
[----:B------:R-:W-:Y:S01]  /*1600*/  IMAD.WIDE R84, R62, 0x2, R76 ;  /* 0x000000023e547825 */ /* 0x000fe200078e024c */
[----:B------:R-:W4:Y:S04]  /*1610*/  @!P0 LDG.E.U16 R111, desc[UR14][R78.64] ;  /* 0x0000000e4e6f8981 */ /* 0x000f28000c1e1500 */
[----:B------:R-:W4:Y:S04]  /*1620*/  @!P0 LDG.E.U16 R119, desc[UR14][R80.64] ;  /* 0x0000000e50778981 */ /* 0x000f28000c1e1500 */
[----:B------:R-:W4:Y:S04]  /*1630*/  @!P0 LDG.E.U16 R121, desc[UR14][R82.64] ;  /* 0x0000000e52798981 */ /* 0x000f28000c1e1500 */
[----:B------:R-:W4:Y:S01]  /*1640*/  @!P0 LDG.E.U16 R123, desc[UR14][R84.64] ;  /* 0x0000000e547b8981 */ /* 0x000f22000c1e1500 */
[----:B------:R-:W-:-:S04]  /*1650*/  USHF.L.U32 UR6, UR17, 0x6, URZ ;  /* 0x0000000611067899 */ /* 0x000fc8000800063f */
[----:B------:R-:W-:-:S04]  /*1660*/  ULOP3.LUT UR6, UR6, 0x300, URZ, 0xc0, !UPT ;  /* 0x0000030006067892 */ /* 0x000fc8000f8ec03f */
[----:B------:R-:W-:-:S04]  /*1670*/  ULEA.HI UR6, UR12, UR6, URZ, 0x1c ;  /* 0x000000060c067291 */ /* 0x000fc8000f8fe03f */
[----:B------:R-:W-:Y:S01]  /*1680*/  ULOP3.LUT UR6, UR6, 0x3fff, URZ, 0xc0, !UPT ;  /* 0x00003fff06067892 */ /* 0x000fe2000f8ec03f */
[----:B------:R-:W-:Y:S01]  /*1690*/  UMOV UR22, UR4 ;  /* 0x0000000400167c82 */ /* 0x000fe20008000000 */
[----:B------:R-:W-:Y:S01]  /*16a0*/  UMOV UR23, 0x80000020 ;  /* 0x8000002000177882 */ /* 0x000fe20000000000 */
[----:B------:R-:W-:-:S04]  /*16b0*/  UMOV UR21, 0x40000040 ;  /* 0x4000004000157882 */ /* 0x000fc80000000000 */
[----:B------:R-:W-:Y:S01]  /*16c0*/  UMOV UR20, UR6 ;  /* 0x0000000600147c82 */ /* 0x000fe20008000000 */
[----:B------:R-:W-:Y:S01]  /*16d0*/  UMOV UR8, 0x80 ;  /* 0x0000008000087882 */ /* 0x000fe20000000000 */
[----:B------:R-:W-:Y:S01]  /*16e0*/  UMOV UR9, 0x40000040 ;  /* 0x4000004000097882 */ /* 0x000fe20000000000 */
[----:B------:R-:W-:Y:S02]  /*16f0*/  UMOV UR7, URZ ;  /* 0x0000003f00077c82 */ /* 0x000fe40008000000 */
[----:B------:R-:W-:Y:S01]  /*1700*/  UIADD3.64 UR8, UR6, UR8, URZ ;  /* 0x0000000806087297 */ /* 0x000fe2000fffe03f */
[----:B--2---:R-:W-:Y:S04]  /*1710*/  STS.U16 [R7+UR12], R0 ;  /* 0x0000000007007988 */ /* 0x004fe8000800040c */
[----:B---3--:R-:W-:Y:S04]  /*1720*/  STS.U16 [R7+UR12+0x400], R92 ;  /* 0x0004005c07007988 */ /* 0x008fe8000800040c */
[----:B-----5:R-:W-:Y:S04]  /*1730*/  STS.U16 [R7+UR12+0x800], R100 ;  /* 0x0008006407007988 */ /* 0x020fe8000800040c */
[----:B----4-:R-:W-:Y:S04]  /*1740*/  STS.U16 [R7+UR12+0xc00], R104 ;  /* 0x000c006807007988 */ /* 0x010fe8000800040c */
[----:B------:R-:W-:Y:S04]  /*1750*/  STS.U16 [R65+UR12+0x100], R66 ;  /* 0x0001004241007988 */ /* 0x000fe8000800040c */
        /* <DEDUP_REMOVED lines=11> */
[----:B------:R0:W-:Y:S04]  /*1810*/  STS.U16 [R6+UR12+0x4000], R111 ;  /* 0x0040006f06007988 */ /* 0x0001e8000800040c */
[----:B------:R1:W-:Y:S04]  /*1820*/  STS.U16 [R6+UR12+0x4400], R119 ;  /* 0x0044007706007988 */ /* 0x0003e8000800040c */
[----:B------:R1:W-:Y:S04]  /*1830*/  STS.U16 [R6+UR12+0x4800], R121 ;  /* 0x0048007906007988 */ /* 0x0003e8000800040c */
[----:B------:R1:W-:Y:S01]  /*1840*/  STS.U16 [R6+UR12+0x4c00], R123 ;  /* 0x004c007b06007988 */ /* 0x0003e2000800040c */
[----:B------:R2:W-:Y:S06]  /*1850*/  MEMBAR.ALL.CTA ;  /* 0x0000000000007992 */ /* 0x0005ec0000008000 */
[----:B--2---:R-:W2:Y:S02]  /*1860*/  FENCE.VIEW.ASYNC.S ;  /* 0x00000000000073c6 */ /* 0x004ea40000000000 */
[----:B--2---:R-:W-:Y:S06]  /*1870*/  BAR.SYNC.DEFER_BLOCKING 0x0 ;  /* 0x0000000000007b1d */ /* 0x004fec0000010000 */
[----:B------:R-:W-:-:S06]  /*1880*/  WARPGROUP.ARRIVE ;  /* 0x00000000000079c5 */ /* 0x000fcc0000000000 */
[----:B------:R-:W-:Y:S01]  /*1890*/  HGMMA.64x64x16.F32.BF16 R24, gdesc[UR20].tnspA, R24 ;  /* 0x20e00000141879f0 */ /* 0x000fe20008701818 */
[----:B------:R-:W-:-:S05]  /*18a0*/  VIADD R9, R9, 0xffffffff ;  /* 0xffffffff09097836 */ /* 0x000fca0000000000 */
[----:B------:R-:W-:Y:S01]  /*18b0*/  ISETP.NE.U32.AND P0, PT, R9, RZ, PT ;  /* 0x000000ff0900720c */ /* 0x000fe20003f05070 */
[----:B------:R-:W-:Y:S01]  /*18c0*/  HGMMA.64x64x16.F32.BF16 R24, gdesc[UR8].tnspA, R24, gsb0 ;  /* 0x20e00000081879f0 */ /* 0x000fe20008001818 */
[----:B------:R-:W-:Y:S01]  /*18d0*/  IMAD.WIDE R76, R11, 0x2, R76 ;  /* 0x000000020b4c7825 */ /* 0x000fe200078e024c */
[----:B------:R-:W-:-:S03]  /*18e0*/  UIADD3 UR16, UR16, -0x20, URZ ;  /* 0xffffffe010107890 */ /* 0x000fc6000fffe03f */
[----:B------:R-:W-:-:S04]  /*18f0*/  IMAD.WIDE R74, R10, 0x2, R74 ;  /* 0x000000020a4a7825 */ /* 0x000fc800078e024a */
[----:B------:R-:W-:Y:S02]  /*1900*/  IMAD.MOV.U32 R94, RZ, RZ, R76 ;  /* 0x000000ffff5e7224 */ /* 0x000fe400078e004c */
[----:B0-----:R-:W-:Y:S01]  /*1910*/  IMAD.MOV.U32 R111, RZ, RZ, R77 ;  /* 0x000000ffff6f7224 */ /* 0x001fe200078e004d */
[----:B------:R-:W-:Y:S02]  /*1920*/  WARPGROUP.DEPBAR.LE gsb0, 0x0 ;  /* 0x00008000000079c5 */ /* 0x000fe40000010000 */
[----:B-1----:R-:W-:Y:S05]  /*1930*/  @P0 BRA `(.L_x_1) ;  /* 0xfffffff800040947 */ /* 0x002fea000383ffff */
[----:B------:R-:W-:Y:S02]  /*1940*/  F2FP.BF16.F32.PACK_AB R51, R55, R51 ;  /* 0x000000333733723e */ /* 0x000fe400000010ff */
[----:B------:R-:W-:Y:S02]  /*1950*/  F2FP.BF16.F32.PACK_AB R50, R54, R50 ;  /* 0x000000323632723e */ /* 0x000fe400000010ff */
[----:B------:R-:W-:Y:S02]  /*1960*/  F2FP.BF16.F32.PACK_AB R49, R53, R49 ;  /* 0x000000313531723e */ /* 0x000fe400000010ff */
[----:B------:R-:W-:Y:S02]  /*1970*/  F2FP.BF16.F32.PACK_AB R48, R52, R48 ;  /* 0x000000303430723e */ /* 0x000fe400000010ff */
[----:B------:R-:W-:Y:S02]  /*1980*/  F2FP.BF16.F32.PACK_AB R43, R47, R43 ;  /* 0x0000002b2f2b723e */ /* 0x000fe400000010ff */
[----:B------:R-:W-:-:S02]  /*1990*/  F2FP.BF16.F32.PACK_AB R42, R46, R42 ;  /* 0x0000002a2e2a723e */ /* 0x000fc400000010ff */
        /* <DEDUP_REMOVED lines=9> */
[----:B------:R-:W-:-:S07]  /*1a30*/  F2FP.BF16.F32.PACK_AB R24, R28, R24 ;  /* 0x000000181c18723e */ /* 0x000fce00000010ff */
.L_x_0:
[----:B------:R-:W-:Y:S01]  /*1a40*/  BAR.SYNC.DEFER_BLOCKING 0x0 ;  /* 0x0000000000007b1d */ /* 0x000fe20000010000 */
[----:B------:R-:W-:Y:S01]  /*1a50*/  IMAD.SHL.U32 R0, R2, 0x10, RZ ;  /* 0x0000001002007824 */ /* 0x000fe200078e00ff */
[----:B------:R-:W-:Y:S01]  /*1a60*/  LEA R21, R4, UR12, 0x4 ;  /* 0x0000000c04157c11 */ /* 0x000fe2000f8e20ff */
[C---:B------:R-:W-:Y:S02]  /*1a70*/  IMAD.SHL.U32 R6, R2.reuse, 0x200, RZ ;  /* 0x0000020002067824 */ /* 0x040fe400078e00ff */
[----:B------:R-:W-:Y:S01]  /*1a80*/  IMAD.SHL.U32 R2, R2, 0x8, RZ ;  /* 0x0000000802027824 */ /* 0x000fe200078e00ff */
[----:B------:R-:W-:Y:S02]  /*1a90*/  LOP3.LUT R0, R0, 0x70, RZ, 0xc0, !PT ;  /* 0x0000007000007812 */ /* 0x000fe400078ec0ff */
[----:B------:R-:W0:Y:S01]  /*1aa0*/  LDC R16, c[0x0][0x248] ;  /* 0x00009200ff107b82 */ /* 0x000e220000000800 */
[----:B------:R-:W-:Y:S01]  /*1ab0*/  LOP3.LUT R7, R6, 0x1000, RZ, 0xc0, !PT ;  /* 0x0000100006077812 */ /* 0x000fe200078ec0ff */
[----:B------:R-:W-:Y:S01]  /*1ac0*/  IMAD.U32 R6, RZ, RZ, UR13 ;  /* 0x0000000dff067e24 */ /* 0x000fe2000f8e00ff */
[----:B------:R-:W-:Y:S01]  /*1ad0*/  LOP3.LUT R2, R2, 0xf80, RZ, 0xc0, !PT ;  /* 0x00000f8002027812 */ /* 0x000fe200078ec0ff */
[----:B------:R-:W-:Y:S01]  /*1ae0*/  ULDC.64 UR6, c[0x0][0x228] ;  /* 0x00008a0000067ab9 */ /* 0x000fe20000000a00 */
[----:B------:R-:W-:Y:S01]  /*1af0*/  IADD3 R7, R7, UR12, R0 ;  /* 0x0000000c07077c10 */ /* 0x000fe2000fffe000 */
[----:B------:R-:W-:Y:S01]  /*1b00*/  ULDC UR4, c[0x0][0x244] ;  /* 0x0000910000047ab9 */ /* 0x000fe20000000800 */
[C-C-:B------:R-:W-:Y:S01]  /*1b10*/  LOP3.LUT R0, R6.reuse, 0x3c, R5.reuse, 0xfe, !PT ;  /* 0x0000003c06007812 */ /* 0x140fe200078efe05 */
[----:B------:R-:W-:Y:S01]  /*1b20*/  IMAD R19, R3, UR4, RZ ;  /* 0x0000000403137c24 */ /* 0x000fe2000f8e02ff */
[----:B------:R-:W-:Y:S01]  /*1b30*/  LOP3.LUT R23, R6, 0x3a, R5, 0xfe, !PT ;  /* 0x0000003a06177812 */ /* 0x000fe200078efe05 */
[----:B------:R-:W-:Y:S01]  /*1b40*/  IMAD.IADD R28, R2, 0x1, R7 ;  /* 0x00000001021c7824 */ /* 0x000fe200078e0207 */
[C-C-:B------:R-:W-:Y:S01]  /*1b50*/  LOP3.LUT R2, R6.reuse, 0x38, R5.reuse, 0xfe, !PT ;  /* 0x0000003806027812 */ /* 0x140fe200078efe05 */
[----:B------:R-:W-:Y:S01]  /*1b60*/  ULDC.64 UR4, c[0x0][0x220] ;  /* 0x0000880000047ab9 */ /* 0x000fe20000000a00 */
[----:B------:R-:W-:-:S02]  /*1b70*/  LOP3.LUT R18, R6, 0x36, R5, 0xfe, !PT ;  /* 0x0000003606127812 */ /* 0x000fc400078efe05 */
[C-C-:B------:R-:W-:Y:S01]  /*1b80*/  LOP3.LUT R17, R6.reuse, 0x34, R5.reuse, 0xfe, !PT ;  /* 0x0000003406117812 */ /* 0x140fe200078efe05 */
[----:B------:R1:W-:Y:S01]  /*1b90*/  STSM.16.M88.4 [R28], R24 ;  /* 0x000000181c007844 */ /* 0x0003e20000000200 */
[C-C-:B------:R-:W-:Y:S02]  /*1ba0*/  LOP3.LUT R22, R6.reuse, 0x32, R5.reuse, 0xfe, !PT ;  /* 0x0000003206167812 */ /* 0x140fe400078efe05 */
[C-C-:B------:R-:W-:Y:S01]  /*1bb0*/  LOP3.LUT R20, R6.reuse, 0x30, R5.reuse, 0xfe, !PT ;  /* 0x0000003006147812 */ /* 0x140fe200078efe05 */
[----:B------:R-:W-:Y:S01]  /*1bc0*/  BAR.SYNC.DEFER_BLOCKING 0x0 ;  /* 0x0000000000007b1d */ /* 0x000fe20000010000 */
[C-C-:B------:R-:W-:Y:S02]  /*1bd0*/  LOP3.LUT R44, R6.reuse, 0x2e, R5.reuse, 0xfe, !PT ;  /* 0x0000002e062c7812 */ /* 0x140fe400078efe05 */
[C-C-:B------:R-:W-:Y:S02]  /*1be0*/  LOP3.LUT R46, R6.reuse, 0x2c, R5.reuse, 0xfe, !PT ;  /* 0x0000002c062e7812 */ /* 0x140fe400078efe05 */
[----:B------:R-:W-:-:S02]  /*1bf0*/  LOP3.LUT R52, R6, 0x2a, R5, 0xfe, !PT ;  /* 0x0000002a06347812 */ /* 0x000fc400078efe05 */
[C-C-:B------:R-:W-:Y:S02]  /*1c00*/  LOP3.LUT R54, R6.reuse, 0x28, R5.reuse, 0xfe, !PT ;  /* 0x0000002806367812 */ /* 0x140fe400078efe05 */
[C-C-:B------:R-:W-:Y:S02]  /*1c10*/  LOP3.LUT R56, R6.reuse, 0x26, R5.reuse, 0xfe, !PT ;  /* 0x0000002606387812 */ /* 0x140fe400078efe05 */
[C-C-:B------:R-:W-:Y:S02]  /*1c20*/  LOP3.LUT R58, R6.reuse, 0x24, R5.reuse, 0xfe, !PT ;  /* 0x00000024063a7812 */ /* 0x140fe400078efe05 */
[C-C-:B------:R-:W-:Y:S02]  /*1c30*/  LOP3.LUT R60, R6.reuse, 0x22, R5.reuse, 0xfe, !PT ;  /* 0x00000022063c7812 */ /* 0x140fe400078efe05 */
[C-C-:B------:R-:W-:Y:S02]  /*1c40*/  LOP3.LUT R62, R6.reuse, 0x20, R5.reuse, 0xfe, !PT ;  /* 0x00000020063e7812 */ /* 0x140fe400078efe05 */
[----:B------:R-:W-:-:S02]  /*1c50*/  LOP3.LUT R38, R6, 0x3e, R5, 0xfe, !PT ;  /* 0x0000003e06267812 */ /* 0x000fc400078efe05 */
[C-C-:B------:R-:W-:Y:S02]  /*1c60*/  LOP3.LUT R37, R6.reuse, 0x1e, R5.reuse, 0xfe, !PT ;  /* 0x0000001e06257812 */ /* 0x140fe400078efe05 */
[C-C-:B------:R-:W-:Y:S02]  /*1c70*/  LOP3.LUT R39, R6.reuse, 0x1c, R5.reuse, 0xfe, !PT ;  /* 0x0000001c06277812 */ /* 0x140fe400078efe05 */
[C-C-:B------:R-:W-:Y:S01]  /*1c80*/  LOP3.LUT R45, R6.reuse, 0x1a, R5.reuse, 0xfe, !PT ;  /* 0x0000001a062d7812 */ /* 0x140fe200078efe05 */
[----:B------:R-:W2:Y:S01]  /*1c90*/  LDS.128 R12, [R21] ;  /* 0x00000000150c7984 */ /* 0x000ea20000000c00 */
[C-C-:B------:R-:W-:Y:S02]  /*1ca0*/  LOP3.LUT R47, R6.reuse, 0x18, R5.reuse, 0xfe, !PT ;  /* 0x00000018062f7812 */ /* 0x140fe400078efe05 */
[C-C-:B------:R-:W-:Y:S01]  /*1cb0*/  LOP3.LUT R53, R6.reuse, 0x16, R5.reuse, 0xfe, !PT ;  /* 0x0000001606357812 */ /* 0x140fe200078efe05 */
[----:B------:R-:W-:Y:S01]  /*1cc0*/  BAR.SYNC.DEFER_BLOCKING 0x0 ;  /* 0x0000000000007b1d */ /* 0x000fe20000010000 */
[----:B------:R-:W-:-:S02]  /*1cd0*/  LOP3.LUT R55, R6, 0x14, R5, 0xfe, !PT ;  /* 0x0000001406377812 */ /* 0x000fc400078efe05 */
[C-C-:B------:R-:W-:Y:S02]  /*1ce0*/  LOP3.LUT R57, R6.reuse, 0x12, R5.reuse, 0xfe, !PT ;  /* 0x0000001206397812 */ /* 0x140fe400078efe05 */
[C-C-:B------:R-:W-:Y:S02]  /*1cf0*/  LOP3.LUT R59, R6.reuse, 0x10, R5.reuse, 0xfe, !PT ;  /* 0x00000010063b7812 */ /* 0x140fe400078efe05 */
[C-C-:B------:R-:W-:Y:S02]  /*1d00*/  LOP3.LUT R61, R6.reuse, 0xe, R5.reuse, 0xfe, !PT ;  /* 0x0000000e063d7812 */ /* 0x140fe400078efe05 */
[C-C-:B------:R-:W-:Y:S02]  /*1d10*/  LOP3.LUT R63, R6.reuse, 0xc, R5.reuse, 0xfe, !PT ;  /* 0x0000000c063f7812 */ /* 0x140fe400078efe05 */
[C-C-:B------:R-:W-:Y:S02]  /*1d20*/  LOP3.LUT R65, R6.reuse, 0xa, R5.reuse, 0xfe, !PT ;  /* 0x0000000a06417812 */ /* 0x140fe400078efe05 */
[----:B------:R-:W-:-:S02]  /*1d30*/  LOP3.LUT R29, R6, 0x8, R5, 0xfe, !PT ;  /* 0x00000008061d7812 */ /* 0x000fc400078efe05 */
[C-C-:B-1----:R-:W-:Y:S02]  /*1d40*/  LOP3.LUT R27, R6.reuse, 0x6, R5.reuse, 0xfe, !PT ;  /* 0x00000006061b7812 */ /* 0x142fe400078efe05 */
[C-C-:B------:R-:W-:Y:S02]  /*1d50*/  LOP3.LUT R31, R6.reuse, 0x4, R5.reuse, 0xfe, !PT ;  /* 0x00000004061f7812 */ /* 0x140fe400078efe05 */
[----:B------:R-:W-:Y:S02]  /*1d60*/  LOP3.LUT R67, R6, 0x2, R5, 0xfe, !PT ;  /* 0x0000000206437812 */ /* 0x000fe400078efe05 */
[----:B------:R-:W-:Y:S02]  /*1d70*/  LOP3.LUT R5, R5, UR13, RZ, 0xfc, !PT ;  /* 0x0000000d05057c12 */ /* 0x000fe4000f8efcff */
[----:B------:R-:W-:Y:S01]  /*1d80*/  ISETP.GE.AND P0, PT, R3, UR6, PT ;  /* 0x0000000603007c0c */ /* 0x000fe2000bf06270 */
[----:B------:R1:W-:Y:S01]  /*1d90*/  STSM.16.M88.4 [R28], R32 ;  /* 0x000000201c007844 */ /* 0x0003e20000000200 */
[----:B------:R-:W-:Y:S01]  /*1da0*/  LEA R3, P2, R19, UR4, 0x1 ;  /* 0x0000000413037c11 */ /* 0x000fe2000f8408ff */
[CC--:B0-----:R-:W-:Y:S01]  /*1db0*/  IMAD R36, R5.reuse, R16.reuse, RZ ;  /* 0x0000001005247224 */ /* 0x0c1fe200078e02ff */
[----:B------:R-:W-:Y:S01]  /*1dc0*/  BAR.SYNC.DEFER_BLOCKING 0x0 ;  /* 0x0000000000007b1d */ /* 0x000fe20000010000 */
[----:B------:R-:W-:Y:S01]  /*1dd0*/  ISETP.LT.AND P1, PT, R5, UR7, !P0 ;  /* 0x0000000705007c0c */ /* 0x000fe2000c721270 */
[----:B------:R-:W-:Y:S01]  /*1de0*/  IMAD R30, R67, R16, RZ ;  /* 0x00000010431e7224 */ /* 0x000fe200078e02ff */
[----:B------:R-:W-:-:S02]  /*1df0*/  LEA.HI.X.SX32 R19, R19, UR5, 0x1, P2 ;  /* 0x0000000513137c11 */ /* 0x000fc400090f0eff */
[C---:B------:R-:W-:Y:S02]  /*1e00*/  LEA R24, P2, R36.reuse, R3, 0x1 ;  /* 0x0000000324187211 */ /* 0x040fe400078408ff */
[----:B------:R-:W-:Y:S02]  /*1e10*/  ISETP.LT.AND P3, PT, R31, UR7, !P0 ;  /* 0x000000071f007c0c */ /* 0x000fe4000c761270 */
[----:B------:R-:W-:Y:S01]  /*1e20*/  LEA.HI.X.SX32 R25, R36, R19, 0x1, P2 ;  /* 0x0000001324197211 */ /* 0x000fe200010f0eff */
[----:B------:R-:W-:Y:S01]  /*1e30*/  IMAD R36, R16, 0x20, R36 ;  /* 0x0000002010247824 */ /* 0x000fe200078e0224 */
[----:B------:R-:W-:Y:S01]  /*1e40*/  ISETP.LT.AND P2, PT, R67, UR7, !P0 ;  /* 0x0000000743007c0c */ /* 0x000fe2000c741270 */
[-C--:B-1----:R-:W-:Y:S01]  /*1e50*/  IMAD R32, R31, R16.reuse, RZ ;  /* 0x000000101f207224 */ /* 0x082fe200078e02ff */
[C---:B------:R-:W-:Y:S01]  /*1e60*/  ISETP.LT.AND P4, PT, R27.reuse, UR7, !P0 ;  /* 0x000000071b007c0c */ /* 0x040fe2000c781270 */
[-C--:B------:R-:W-:Y:S01]  /*1e70*/  IMAD R34, R27, R16.reuse, RZ ;  /* 0x000000101b227224 */ /* 0x080fe200078e02ff */
[----:B------:R-:W0:Y:S01]  /*1e80*/  LDS.128 R8, [R21] ;  /* 0x0000000015087984 */ /* 0x000e220000000c00 */
[----:B------:R-:W-:Y:S06]  /*1e90*/  BAR.SYNC.DEFER_BLOCKING 0x0 ;  /* 0x0000000000007b1d */ /* 0x000fec0000010000 */
[----:B------:R1:W-:Y:S02]  /*1ea0*/  STSM.16.M88.4 [R28], R40 ;  /* 0x000000281c007844 */ /* 0x0003e40000000200 */
[----:B------:R-:W-:Y:S01]  /*1eb0*/  BAR.SYNC.DEFER_BLOCKING 0x0 ;  /* 0x0000000000007b1d */ /* 0x000fe20000010000 */
[----:B-1----:R-:W-:-:S05]  /*1ec0*/  IMAD R40, R29, R16, RZ ;  /* 0x000000101d287224 */ /* 0x002fca00078e02ff */
[----:B------:R-:W1:Y:S02]  /*1ed0*/  LDS.128 R4, [R21] ;  /* 0x0000000015047984 */ /* 0x000e640000000c00 */
[----:B------:R-:W-:Y:S06]  /*1ee0*/  BAR.SYNC.DEFER_BLOCKING 0x0 ;  /* 0x0000000000007b1d */ /* 0x000fec0000010000 */
[----:B------:R3:W-:Y:S02]  /*1ef0*/  STSM.16.M88.4 [R28], R48 ;  /* 0x000000301c007844 */ /* 0x0007e40000000200 */
[----:B------:R-:W-:Y:S01]  /*1f00*/  BAR.SYNC.DEFER_BLOCKING 0x0 ;  /* 0x0000000000007b1d */ /* 0x000fe20000010000 */
[----:B---3--:R-:W-:-:S05]  /*1f10*/  LEA R28, P6, R32, R3, 0x1 ;  /* 0x00000003201c7211 */ /* 0x008fca00078c08ff */
[----:B--2---:R2:W-:Y:S01]  /*1f20*/  @P1 STG.E.U16 desc[UR14][R24.64], R12 ;  /* 0x0000000c18001986 */ /* 0x0045e2000c10150e */
[----:B------:R-:W-:-:S04]  /*1f30*/  LEA R26, P1, R30, R3, 0x1 ;  /* 0x000000031e1a7211 */ /* 0x000fc800078208ff */
[----:B------:R-:W-:Y:S02]  /*1f40*/  LEA.HI.X.SX32 R27, R30, R19, 0x1, P1 ;  /* 0x000000131e1b7211 */ /* 0x000fe400008f0eff */
[----:B------:R-:W-:Y:S02]  /*1f50*/  ISETP.LT.AND P1, PT, R29, UR7, !P0 ;  /* 0x000000071d007c0c */ /* 0x000fe4000c721270 */
[----:B------:R-:W-:Y:S01]  /*1f60*/  LEA R30, P5, R34, R3, 0x1 ;  /* 0x00000003221e7211 */ /* 0x000fe200078a08ff */
[----:B------:R-:W-:Y:S01]  /*1f70*/  @P2 STG.E.U16 desc[UR14][R26.64], R13 ;  /* 0x0000000d1a002986 */ /* 0x000fe2000c10150e */
[----:B------:R-:W-:Y:S01]  /*1f80*/  LEA.HI.X.SX32 R29, R32, R19, 0x1, P6 ;  /* 0x00000013201d7211 */ /* 0x000fe200030f0eff */
[-C--:B------:R-:W-:Y:S01]  /*1f90*/  IMAD R32, R65, R16.reuse, RZ ;  /* 0x0000001041207224 */ /* 0x080fe200078e02ff */
[----:B--2---:R-:W-:Y:S02]  /*1fa0*/  LEA R24, P6, R40, R3, 0x1 ;  /* 0x0000000328187211 */ /* 0x004fe400078c08ff */
[----:B------:R-:W-:Y:S01]  /*1fb0*/  ISETP.LT.AND P2, PT, R23, UR7, !P0 ;  /* 0x0000000717007c0c */ /* 0x000fe2000c741270 */
[----:B------:R2:W-:Y:S01]  /*1fc0*/  @P3 STG.E.U16 desc[UR14][R28.64], R14 ;  /* 0x0000000e1c003986 */ /* 0x0005e2000c10150e */
[----:B------:R-:W-:Y:S01]  /*1fd0*/  LEA.HI.X.SX32 R31, R34, R19, 0x1, P5 ;  /* 0x00000013221f7211 */ /* 0x000fe200028f0eff */
[----:B------:R-:W-:Y:S01]  /*1fe0*/  IMAD R34, R63, R16, RZ ;  /* 0x000000103f227224 */ /* 0x000fe200078e02ff */
[----:B------:R-:W-:-:S02]  /*1ff0*/  PRMT R23, R12, 0x7632, R23 ;  /* 0x000076320c177816 */ /* 0x000fc40000000017 */
[----:B------:R-:W-:Y:S01]  /*2000*/  LEA.HI.X.SX32 R25, R40, R19, 0x1, P6 ;  /* 0x0000001328197211 */ /* 0x000fe200030f0eff */
[----:B------:R3:W-:Y:S01]  /*2010*/  @P4 STG.E.U16 desc[UR14][R30.64], R15 ;  /* 0x0000000f1e004986 */ /* 0x0007e2000c10150e */
[----:B------:R-:W-:Y:S02]  /*2020*/  ISETP.LT.AND P3, PT, R65, UR7, !P0 ;  /* 0x0000000741007c0c */ /* 0x000fe4000c761270 */
[----:B------:R-:W-:Y:S01]  /*2030*/  ISETP.LT.AND P4, PT, R63, UR7, !P0 ;  /* 0x000000073f007c0c */ /* 0x000fe2000c781270 */
[----:B------:R4:W-:Y:S01]  /*2040*/  @P1 STG.E.U16 desc[UR14][R24.64], R23 ;  /* 0x0000001718001986 */ /* 0x0009e2000c10150e */
[-C--:B------:R-:W-:Y:S01]  /*2050*/  LEA R12, P5, R32, R3.reuse, 0x1 ;  /* 0x00000003200c7211 */ /* 0x080fe200078a08ff */
[C---:B--2---:R-:W-:Y:S01]  /*2060*/  IMAD R28, R61.reuse, R16, RZ ;  /* 0x000000103d1c7224 */ /* 0x044fe200078e02ff */
[----:B------:R-:W-:Y:S02]  /*2070*/  ISETP.LT.AND P1, PT, R61, UR7, !P0 ;  /* 0x000000073d007c0c */ /* 0x000fe4000c721270 */
[----:B------:R-:W-:-:S02]  /*2080*/  LEA R26, P6, R34, R3, 0x1 ;  /* 0x00000003221a7211 */ /* 0x000fc400078c08ff */
[----:B------:R-:W-:Y:S01]  /*2090*/  PRMT R29, R14, 0x7632, R29 ;  /* 0x000076320e1d7816 */ /* 0x000fe2000000001d */
[-C--:B---3--:R-:W-:Y:S01]  /*20a0*/  IMAD R30, R59, R16.reuse, RZ ;  /* 0x000000103b1e7224 */ /* 0x088fe200078e02ff */
[----:B------:R-:W-:Y:S02]  /*20b0*/  PRMT R31, R15, 0x7632, R31 ;  /* 0x000076320f1f7816 */ /* 0x000fe4000000001f */
[-C--:B------:R-:W-:Y:S02]  /*20c0*/  LEA.HI.X.SX32 R27, R34, R19.reuse, 0x1, P6 ;  /* 0x00000013221b7211 */ /* 0x080fe400030f0eff */
[----:B----4-:R-:W-:Y:S02]  /*20d0*/  PRMT R25, R13, 0x7632, R25 ;  /* 0x000076320d197816 */ /* 0x010fe40000000019 */
[----:B------:R-:W-:Y:S01]  /*20e0*/  LEA.HI.X.SX32 R13, R32, R19, 0x1, P5 ;  /* 0x00000013200d7211 */ /* 0x000fe200028f0eff */
[----:B------:R-:W-:Y:S01]  /*20f0*/  IMAD R32, R57, R16, RZ ;  /* 0x0000001039207224 */ /* 0x000fe200078e02ff */
[----:B------:R-:W-:-:S02]  /*2100*/  LEA R14, P5, R28, R3, 0x1 ;  /* 0x000000031c0e7211 */ /* 0x000fc400078a08ff */
[----:B------:R-:W-:Y:S01]  /*2110*/  LEA R24, P6, R30, R3, 0x1 ;  /* 0x000000031e187211 */ /* 0x000fe200078c08ff */
[----:B------:R2:W-:Y:S01]  /*2120*/  @P3 STG.E.U16 desc[UR14][R12.64], R25 ;  /* 0x000000190c003986 */ /* 0x0005e2000c10150e */
[----:B------:R-:W-:Y:S02]  /*2130*/  LEA.HI.X.SX32 R15, R28, R19, 0x1, P5 ;  /* 0x000000131c0f7211 */ /* 0x000fe400028f0eff */
[----:B------:R-:W-:Y:S01]  /*2140*/  ISETP.LT.AND P3, PT, R59, UR7, !P0 ;  /* 0x000000073b007c0c */ /* 0x000fe2000c761270 */
[----:B------:R3:W-:Y:S01]  /*2150*/  @P4 STG.E.U16 desc[UR14][R26.64], R29 ;  /* 0x0000001d1a004986 */ /* 0x0007e2000c10150e */
[----:B------:R-:W-:Y:S02]  /*2160*/  ISETP.LT.AND P4, PT, R57, UR7, !P0 ;  /* 0x0000000739007c0c */ /* 0x000fe4000c781270 */
[----:B------:R-:W-:Y:S01]  /*2170*/  LEA R28, P5, R32, R3, 0x1 ;  /* 0x00000003201c7211 */ /* 0x000fe200078a08ff */
[----:B------:R4:W-:Y:S01]  /*2180*/  @P1 STG.E.U16 desc[UR14][R14.64], R31 ;  /* 0x0000001f0e001986 */ /* 0x0009e2000c10150e */
[----:B------:R-:W-:-:S02]  /*2190*/  ISETP.LT.AND P1, PT, R55, UR7, !P0 ;  /* 0x0000000737007c0c */ /* 0x000fc4000c721270 */
[-C--:B--2---:R-:W-:Y:S01]  /*21a0*/  LEA.HI.X.SX32 R25, R30, R19.reuse, 0x1, P6 ;  /* 0x000000131e197211 */ /* 0x084fe200030f0eff */
[-C--:B------:R-:W-:Y:S01]  /*21b0*/  IMAD R30, R55, R16.reuse, RZ ;  /* 0x00000010371e7224 */ /* 0x080fe200078e02ff */
[C---:B------:R-:W-:Y:S02]  /*21c0*/  ISETP.LT.AND P6, PT, R53.reuse, UR7, !P0 ;  /* 0x0000000735007c0c */ /* 0x040fe4000c7c1270 */
[----:B---3--:R-:W-:Y:S01]  /*21d0*/  LEA.HI.X.SX32 R29, R32, R19, 0x1, P5 ;  /* 0x00000013201d7211 */ /* 0x008fe200028f0eff */
[-C--:B------:R-:W-:Y:S01]  /*21e0*/  IMAD R26, R53, R16.reuse, RZ ;  /* 0x00000010351a7224 */ /* 0x080fe200078e02ff */
[C---:B------:R-:W-:Y:S01]  /*21f0*/  LEA R12, P5, R30.reuse, R3, 0x1 ;  /* 0x000000031e0c7211 */ /* 0x040fe200078a08ff */
[----:B0-----:R0:W-:Y:S01]  /*2200*/  @P3 STG.E.U16 desc[UR14][R24.64], R8 ;  /* 0x0000000818003986 */ /* 0x0011e2000c10150e */
[-C--:B------:R-:W-:Y:S02]  /*2210*/  IMAD R32, R45, R16.reuse, RZ ;  /* 0x000000102d207224 */ /* 0x080fe400078e02ff */
[----:B------:R-:W-:Y:S01]  /*2220*/  LEA.HI.X.SX32 R13, R30, R19, 0x1, P5 ;  /* 0x000000131e0d7211 */ /* 0x000fe200028f0eff */
[C---:B------:R-:W-:Y:S01]  /*2230*/  IMAD R30, R47.reuse, R16, RZ ;  /* 0x000000102f1e7224 */ /* 0x040fe200078e02ff */
[----:B----4-:R-:W-:Y:S01]  /*2240*/  LEA R14, P3, R26, R3, 0x1 ;  /* 0x000000031a0e7211 */ /* 0x010fe200078608ff */
[----:B------:R2:W-:Y:S01]  /*2250*/  @P4 STG.E.U16 desc[UR14][R28.64], R9 ;  /* 0x000000091c004986 */ /* 0x0005e2000c10150e */
[----:B------:R-:W-:-:S02]  /*2260*/  ISETP.LT.AND P5, PT, R47, UR7, !P0 ;  /* 0x000000072f007c0c */ /* 0x000fc4000c7a1270 */
[----:B------:R-:W-:Y:S01]  /*2270*/  LEA.HI.X.SX32 R15, R26, R19, 0x1, P3 ;  /* 0x000000131a0f7211 */ /* 0x000fe200018f0eff */
[----:B------:R3:W-:Y:S01]  /*2280*/  @P1 STG.E.U16 desc[UR14][R12.64], R10 ;  /* 0x0000000a0c001986 */ /* 0x0007e2000c10150e */
[----:B------:R-:W-:Y:S02]  /*2290*/  ISETP.LT.AND P3, PT, R45, UR7, !P0 ;  /* 0x000000072d007c0c */ /* 0x000fe4000c761270 */
[-C--:B0-----:R-:W-:Y:S01]  /*22a0*/  LEA R24, P1, R30, R3.reuse, 0x1 ;  /* 0x000000031e187211 */ /* 0x081fe200078208ff */
[----:B------:R0:W-:Y:S01]  /*22b0*/  @P6 STG.E.U16 desc[UR14][R14.64], R11 ;  /* 0x0000000b0e006986 */ /* 0x0001e2000c10150e */
[----:B------:R-:W-:Y:S02]  /*22c0*/  LEA R26, P6, R32, R3, 0x1 ;  /* 0x00000003201a7211 */ /* 0x000fe400078c08ff */
[----:B------:R-:W-:Y:S01]  /*22d0*/  LEA.HI.X.SX32 R25, R30, R19, 0x1, P1 ;  /* 0x000000131e197211 */ /* 0x000fe200008f0eff */
[C---:B--2---:R-:W-:Y:S01]  /*22e0*/  IMAD R28, R39.reuse, R16, RZ ;  /* 0x00000010271c7224 */ /* 0x044fe200078e02ff */
[----:B------:R-:W-:Y:S01]  /*22f0*/  PRMT R9, R8, 0x7632, R9 ;  /* 0x0000763208097816 */ /* 0x000fe20000000009 */
[----:B------:R-:W-:Y:S01]  /*2300*/  IMAD R30, R16, 0x2, R36 ;  /* 0x00000002101e7824 */ /* 0x000fe200078e0224 */
[----:B------:R-:W-:-:S02]  /*2310*/  ISETP.LT.AND P1, PT, R39, UR7, !P0 ;  /* 0x0000000727007c0c */ /* 0x000fc4000c721270 */
[----:B------:R-:W-:Y:S01]  /*2320*/  LEA.HI.X.SX32 R27, R32, R19, 0x1, P6 ;  /* 0x00000013201b7211 */ /* 0x000fe200030f0eff */
[----:B------:R2:W-:Y:S01]  /*2330*/  @P5 STG.E.U16 desc[UR14][R24.64], R9 ;  /* 0x0000000918005986 */ /* 0x0005e2000c10150e */
[----:B---3--:R-:W-:Y:S02]  /*2340*/  PRMT R13, R9, 0x7632, R13 ;  /* 0x00007632090d7816 */ /* 0x008fe4000000000d */
[-C--:B------:R-:W-:Y:S02]  /*2350*/  LEA R8, P5, R28, R3.reuse, 0x1 ;  /* 0x000000031c087211 */ /* 0x080fe400078a08ff */
[----:B0-----:R-:W-:Y:S01]  /*2360*/  PRMT R11, R10, 0x7632, R11 ;  /* 0x000076320a0b7816 */ /* 0x001fe2000000000b */
[----:B------:R0:W-:Y:S01]  /*2370*/  @P3 STG.E.U16 desc[UR14][R26.64], R13 ;  /* 0x0000000d1a003986 */ /* 0x0001e2000c10150e */
[----:B------:R-:W-:Y:S02]  /*2380*/  LEA R12, P3, R36, R3, 0x1 ;  /* 0x00000003240c7211 */ /* 0x000fe400078608ff */
[----:B------:R-:W-:-:S02]  /*2390*/  ISETP.LT.AND P6, PT, R37, UR7, !P0 ;  /* 0x0000000725007c0c */ /* 0x000fc4000c7c1270 */
[----:B------:R-:W-:Y:S02]  /*23a0*/  ISETP.LT.AND P4, PT, R62, UR7, !P0 ;  /* 0x000000073e007c0c */ /* 0x000fe4000c781270 */
[----:B--2---:R-:W-:Y:S01]  /*23b0*/  LEA.HI.X.SX32 R9, R28, R19, 0x1, P5 ;  /* 0x000000131c097211 */ /* 0x004fe200028f0eff */
[----:B------:R-:W-:Y:S01]  /*23c0*/  IMAD R28, R37, R16, RZ ;  /* 0x00000010251c7224 */ /* 0x000fe200078e02ff */
[----:B------:R-:W-:-:S03]  /*23d0*/  ISETP.LT.AND P5, PT, R60, UR7, !P0 ;  /* 0x000000073c007c0c */ /* 0x000fc6000c7a1270 */
[----:B------:R2:W-:Y:S01]  /*23e0*/  @P1 STG.E.U16 desc[UR14][R8.64], R11 ;  /* 0x0000000b08001986 */ /* 0x0005e2000c10150e */
[----:B0-----:R-:W-:Y:S02]  /*23f0*/  LEA.HI.X.SX32 R13, R36, R19, 0x1, P3 ;  /* 0x00000013240d7211 */ /* 0x001fe400018f0eff */
[-C--:B------:R-:W-:Y:S02]  /*2400*/  LEA R10, P1, R28, R3.reuse, 0x1 ;  /* 0x000000031c0a7211 */ /* 0x080fe400078208ff */
[----:B------:R-:W-:-:S04]  /*2410*/  LEA R14, P3, R30, R3, 0x1 ;  /* 0x000000031e0e7211 */ /* 0x000fc800078608ff */
[-C--:B------:R-:W-:Y:S01]  /*2420*/  LEA.HI.X.SX32 R15, R30, R19.reuse, 0x1, P3 ;  /* 0x000000131e0f7211 */ /* 0x080fe200018f0eff */
[----:B------:R-:W-:Y:S01]  /*2430*/  IMAD R30, R16, 0x2, R30 ;  /* 0x00000002101e7824 */ /* 0x000fe200078e021e */
[----:B------:R-:W-:Y:S02]  /*2440*/  ISETP.LT.AND P3, PT, R58, UR7, !P0 ;  /* 0x000000073a007c0c */ /* 0x000fe4000c761270 */
[----:B--2---:R-:W-:Y:S01]  /*2450*/  PRMT R9, R11, 0x7632, R9 ;  /* 0x000076320b097816 */ /* 0x004fe20000000009 */
[----:B------:R-:W-:Y:S01]  /*2460*/  IMAD R8, R16, 0x2, R30 ;  /* 0x0000000210087824 */ /* 0x000fe200078e021e */
[----:B------:R-:W-:Y:S02]  /*2470*/  LEA.HI.X.SX32 R11, R28, R19, 0x1, P1 ;  /* 0x000000131c0b7211 */ /* 0x000fe400008f0eff */
[----:B------:R-:W-:Y:S01]  /*2480*/  ISETP.LT.AND P1, PT, R22, UR7, !P0 ;  /* 0x0000000716007c0c */ /* 0x000fe2000c721270 */
[----:B------:R-:W-:Y:S02]  /*2490*/  IMAD R26, R16, 0x2, R8 ;  /* 0x00000002101a7824 */ /* 0x000fe400078e0208 */
[----:B------:R-:W-:Y:S01]  /*24a0*/  @P6 STG.E.U16 desc[UR14][R10.64], R9 ;  /* 0x000000090a006986 */ /* 0x000fe2000c10150e */
[----:B------:R-:W-:-:S03]  /*24b0*/  LEA R22, P6, R30, R3, 0x1 ;  /* 0x000000031e167211 */ /* 0x000fc600078c08ff */
[----:B-1----:R0:W-:Y:S01]  /*24c0*/  @P4 STG.E.U16 desc[UR14][R12.64], R4 ;  /* 0x000000040c004986 */ /* 0x0021e2000c10150e */
[----:B------:R-:W-:Y:S02]  /*24d0*/  LEA.HI.X.SX32 R23, R30, R19, 0x1, P6 ;  /* 0x000000131e177211 */ /* 0x000fe400030f0eff */
[----:B------:R-:W-:Y:S01]  /*24e0*/  LEA R24, P6, R8, R3, 0x1 ;  /* 0x0000000308187211 */ /* 0x000fe200078c08ff */
[----:B------:R1:W-:Y:S01]  /*24f0*/  @P5 STG.E.U16 desc[UR14][R14.64], R5 ;  /* 0x000000050e005986 */ /* 0x0003e2000c10150e */
[----:B------:R-:W-:Y:S02]  /*2500*/  ISETP.LT.AND P4, PT, R56, UR7, !P0 ;  /* 0x0000000738007c0c */ /* 0x000fe4000c781270 */
[----:B------:R-:W-:Y:S01]  /*2510*/  LEA.HI.X.SX32 R25, R8, R19, 0x1, P6 ;  /* 0x0000001308197211 */ /* 0x000fe200030f0eff */
[----:B------:R2:W-:Y:S01]  /*2520*/  @P3 STG.E.U16 desc[UR14][R22.64], R6 ;  /* 0x0000000616003986 */ /* 0x0005e2000c10150e */
[----:B------:R-:W-:Y:S02]  /*2530*/  ISETP.LT.AND P5, PT, R54, UR7, !P0 ;  /* 0x0000000736007c0c */ /* 0x000fe4000c7a1270 */
[----:B------:R-:W-:Y:S01]  /*2540*/  ISETP.LT.AND P3, PT, R52, UR7, !P0 ;  /* 0x0000000734007c0c */ /* 0x000fe2000c761270 */
[----:B------:R-:W3:Y:S01]  /*2550*/  LDS.128 R8, [R21] ;  /* 0x0000000015087984 */ /* 0x000ee20000000c00 */
[----:B0-----:R-:W-:-:S02]  /*2560*/  LEA R12, P6, R26, R3, 0x1 ;  /* 0x000000031a0c7211 */ /* 0x001fc400078c08ff */
[----:B-1----:R-:W-:Y:S01]  /*2570*/  PRMT R15, R4, 0x7632, R15 ;  /* 0x00007632040f7816 */ /* 0x002fe2000000000f */
[----:B------:R-:W-:Y:S01]  /*2580*/  IMAD R4, R16, 0x2, R26 ;  /* 0x0000000210047824 */ /* 0x000fe200078e021a */
[----:B------:R-:W-:Y:S01]  /*2590*/  LEA.HI.X.SX32 R13, R26, R19, 0x1, P6 ;  /* 0x000000131a0d7211 */ /* 0x000fe200030f0eff */
[----:B------:R0:W-:Y:S01]  /*25a0*/  @P4 STG.E.U16 desc[UR14][R24.64], R7 ;  /* 0x0000000718004986 */ /* 0x0001e2000c10150e */
[----:B------:R-:W-:Y:S01]  /*25b0*/  ISETP.LT.AND P4, PT, R46, UR7, !P0 ;  /* 0x000000072e007c0c */ /* 0x000fe2000c781270 */
[----:B--2---:R-:W-:Y:S01]  /*25c0*/  IMAD R22, R16, 0x2, R4 ;  /* 0x0000000210167824 */ /* 0x004fe200078e0204 */
[----:B------:R-:W-:Y:S01]  /*25d0*/  LEA R14, P6, R4, R3, 0x1 ;  /* 0x00000003040e7211 */ /* 0x000fe200078c08ff */
[----:B------:R1:W-:Y:S01]  /*25e0*/  @P5 STG.E.U16 desc[UR14][R12.64], R15 ;  /* 0x0000000f0c005986 */ /* 0x0003e2000c10150e */
[----:B------:R-:W-:Y:S01]  /*25f0*/  PRMT R5, R5, 0x7632, R5 ;  /* 0x0000763205057816 */ /* 0x000fe20000000005 */
[----:B------:R-:W-:Y:S01]  /*2600*/  IMAD R26, R16, 0x2, R22 ;  /* 0x00000002101a7824 */ /* 0x000fe200078e0216 */
[----:B------:R-:W-:-:S02]  /*2610*/  ISETP.LT.AND P5, PT, R44, UR7, !P0 ;  /* 0x000000072c007c0c */ /* 0x000fc4000c7a1270 */
[----:B0-----:R-:W-:Y:S02]  /*2620*/  PRMT R7, R6, 0x7632, R7 ;  /* 0x0000763206077816 */ /* 0x001fe40000000007 */
[----:B-1----:R-:W-:Y:S02]  /*2630*/  LEA.HI.X.SX32 R15, R4, R19, 0x1, P6 ;  /* 0x00000013040f7211 */ /* 0x002fe400030f0eff */
[----:B------:R-:W-:Y:S02]  /*2640*/  LEA R4, P6, R22, R3, 0x1 ;  /* 0x0000000316047211 */ /* 0x000fe400078c08ff */
[----:B------:R-:W-:Y:S01]  /*2650*/  PRMT R13, R7, 0x7632, R13 ;  /* 0x00007632070d7816 */ /* 0x000fe2000000000d */
[----:B------:R0:W-:Y:S01]  /*2660*/  @P3 STG.E.U16 desc[UR14][R14.64], R5 ;  /* 0x000000050e003986 */ /* 0x0001e2000c10150e */
[----:B------:R-:W-:Y:S02]  /*2670*/  ISETP.LT.AND P3, PT, R20, UR7, !P0 ;  /* 0x0000000714007c0c */ /* 0x000fe4000c761270 */
[----:B0-----:R-:W-:Y:S01]  /*2680*/  LEA.HI.X.SX32 R5, R22, R19, 0x1, P6 ;  /* 0x0000001316057211 */ /* 0x001fe200030f0eff */
[----:B------:R-:W-:Y:S01]  /*2690*/  IMAD R22, R16, 0x2, R26 ;  /* 0x0000000210167824 */ /* 0x000fe200078e021a */
[----:B------:R-:W-:-:S03]  /*26a0*/  LEA R20, P6, R26, R3, 0x1 ;  /* 0x000000031a147211 */ /* 0x000fc600078c08ff */
[----:B------:R-:W-:Y:S01]  /*26b0*/  IMAD R24, R16, 0x2, R22 ;  /* 0x0000000210187824 */ /* 0x000fe200078e0216 */
[----:B------:R-:W-:Y:S01]  /*26c0*/  LEA.HI.X.SX32 R21, R26, R19, 0x1, P6 ;  /* 0x000000131a157211 */ /* 0x000fe200030f0eff */
[----:B------:R0:W-:Y:S01]  /*26d0*/  @P4 STG.E.U16 desc[UR14][R4.64], R7 ;  /* 0x0000000704004986 */ /* 0x0001e2000c10150e */
[-C--:B------:R-:W-:Y:S01]  /*26e0*/  LEA R6, P4, R22, R3.reuse, 0x1 ;  /* 0x0000000316067211 */ /* 0x080fe200078808ff */
[----:B------:R-:W-:Y:S02]  /*26f0*/  IMAD R26, R16, 0x2, R24 ;  /* 0x00000002101a7824 */ /* 0x000fe400078e0218 */
[----:B------:R1:W-:Y:S01]  /*2700*/  @P5 STG.E.U16 desc[UR14][R20.64], R13 ;  /* 0x0000000d14005986 */ /* 0x0003e2000c10150e */
[----:B------:R-:W-:Y:S02]  /*2710*/  LEA R12, P5, R24, R3, 0x1 ;  /* 0x00000003180c7211 */ /* 0x000fe400078a08ff */
[-C--:B0-----:R-:W-:Y:S02]  /*2720*/  LEA.HI.X.SX32 R7, R22, R19.reuse, 0x1, P4 ;  /* 0x0000001316077211 */ /* 0x081fe400020f0eff */
[----:B------:R-:W-:Y:S01]  /*2730*/  ISETP.LT.AND P4, PT, R18, UR7, !P0 ;  /* 0x0000000712007c0c */ /* 0x000fe2000c781270 */
[----:B------:R-:W-:Y:S01]  /*2740*/  IMAD R18, R16, 0x2, R26 ;  /* 0x0000000210127824 */ /* 0x000fe200078e021a */
[----:B-1----:R-:W-:Y:S01]  /*2750*/  LEA.HI.X.SX32 R13, R24, R19, 0x1, P5 ;  /* 0x00000013180d7211 */ /* 0x002fe200028f0eff */
[----:B---3--:R-:W-:Y:S01]  /*2760*/  @P3 STG.E.U16 desc[UR14][R6.64], R8 ;  /* 0x0000000806003986 */ /* 0x008fe2000c10150e */
[----:B------:R-:W-:Y:S01]  /*2770*/  ISETP.LT.AND P5, PT, R17, UR7, !P0 ;  /* 0x0000000711007c0c */ /* 0x000fe2000c7a1270 */
[----:B------:R-:W-:Y:S01]  /*2780*/  IMAD R22, R16, 0x2, R18 ;  /* 0x0000000210167824 */ /* 0x000fe200078e0212 */
[-C--:B------:R-:W-:Y:S01]  /*2790*/  LEA R14, P3, R18, R3.reuse, 0x1 ;  /* 0x00000003120e7211 */ /* 0x080fe200078608ff */
[----:B------:R0:W-:Y:S01]  /*27a0*/  @P1 STG.E.U16 desc[UR14][R12.64], R9 ;  /* 0x000000090c001986 */ /* 0x0001e2000c10150e */
[----:B------:R-:W-:Y:S01]  /*27b0*/  LEA R4, P1, R26, R3, 0x1 ;  /* 0x000000031a047211 */ /* 0x000fe200078208ff */
[----:B------:R-:W-:Y:S01]  /*27c0*/  IMAD R24, R16, 0x2, R22 ;  /* 0x0000000210187824 */ /* 0x000fe200078e0216 */
[----:B------:R-:W-:-:S02]  /*27d0*/  LEA.HI.X.SX32 R15, R18, R19, 0x1, P3 ;  /* 0x00000013120f7211 */ /* 0x000fc400018f0eff */
[----:B------:R-:W-:Y:S01]  /*27e0*/  LEA.HI.X.SX32 R5, R26, R19, 0x1, P1 ;  /* 0x000000131a057211 */ /* 0x000fe200008f0eff */
[----:B------:R-:W-:Y:S01]  /*27f0*/  IMAD R26, R16, 0x2, R24 ;  /* 0x00000002101a7824 */ /* 0x000fe200078e0218 */
[----:B------:R-:W-:Y:S02]  /*2800*/  LEA R20, P6, R22, R3, 0x1 ;  /* 0x0000000316147211 */ /* 0x000fe400078c08ff */
[----:B------:R-:W-:Y:S01]  /*2810*/  ISETP.LT.AND P3, PT, R2, UR7, !P0 ;  /* 0x0000000702007c0c */ /* 0x000fe2000c761270 */
[----:B------:R-:W-:Y:S01]  /*2820*/  IMAD R16, R16, 0x2, R26 ;  /* 0x0000000210107824 */ /* 0x000fe200078e021a */
[----:B------:R-:W-:Y:S01]  /*2830*/  LEA.HI.X.SX32 R21, R22, R19, 0x1, P6 ;  /* 0x0000001316157211 */ /* 0x000fe200030f0eff */
[----:B------:R1:W-:Y:S01]  /*2840*/  @P5 STG.E.U16 desc[UR14][R4.64], R10 ;  /* 0x0000000a04005986 */ /* 0x0003e2000c10150e */
[-C--:B0-----:R-:W-:Y:S02]  /*2850*/  LEA R12, P1, R26, R3.reuse, 0x1 ;  /* 0x000000031a0c7211 */ /* 0x081fe400078208ff */
[----:B------:R-:W-:Y:S01]  /*2860*/  LEA R6, P6, R24, R3, 0x1 ;  /* 0x0000000318067211 */ /* 0x000fe200078c08ff */
[----:B------:R1:W-:Y:S01]  /*2870*/  @P4 STG.E.U16 desc[UR14][R14.64], R11 ;  /* 0x0000000b0e004986 */ /* 0x0003e2000c10150e */
[----:B------:R-:W-:-:S02]  /*2880*/  LEA.HI.X.SX32 R13, R26, R19, 0x1, P1 ;  /* 0x000000131a0d7211 */ /* 0x000fc400008f0eff */
[----:B------:R-:W-:Y:S02]  /*2890*/  ISETP.LT.AND P1, PT, R0, UR7, !P0 ;  /* 0x0000000700007c0c */ /* 0x000fe4000c721270 */
[----:B------:R-:W-:Y:S02]  /*28a0*/  ISETP.LT.AND P0, PT, R38, UR7, !P0 ;  /* 0x0000000726007c0c */ /* 0x000fe4000c701270 */
[----:B------:R-:W-:Y:S02]  /*28b0*/  PRMT R8, R8, 0x7632, R8 ;  /* 0x0000763208087816 */ /* 0x000fe40000000008 */
[----:B------:R-:W-:Y:S02]  /*28c0*/  LEA.HI.X.SX32 R7, R24, R19, 0x1, P6 ;  /* 0x0000001318077211 */ /* 0x000fe400030f0eff */
[----:B------:R-:W-:Y:S01]  /*28d0*/  PRMT R9, R9, 0x7632, R9 ;  /* 0x0000763209097816 */ /* 0x000fe20000000009 */
[----:B------:R1:W-:Y:S01]  /*28e0*/  @P3 STG.E.U16 desc[UR14][R20.64], R8 ;  /* 0x0000000814003986 */ /* 0x0003e2000c10150e */
[----:B------:R-:W-:-:S02]  /*28f0*/  PRMT R0, R10, 0x7632, R0 ;  /* 0x000076320a007816 */ /* 0x000fc40000000000 */
[C---:B------:R-:W-:Y:S01]  /*2900*/  LEA R2, P6, R16.reuse, R3, 0x1 ;  /* 0x0000000310027211 */ /* 0x040fe200078c08ff */
[----:B------:R1:W-:Y:S03]  /*2910*/  @P2 STG.E.U16 desc[UR14][R6.64], R9 ;  /* 0x0000000906002986 */ /* 0x0003e6000c10150e */
[----:B------:R-:W-:Y:S01]  /*2920*/  LEA.HI.X.SX32 R3, R16, R19, 0x1, P6 ;  /* 0x0000001310037211 */ /* 0x000fe200030f0eff */
[----:B------:R1:W-:Y:S01]  /*2930*/  @P1 STG.E.U16 desc[UR14][R12.64], R0 ;  /* 0x000000000c001986 */ /* 0x0003e2000c10150e */
[----:B------:R-:W-:Y:S07]  /*2940*/  @!P0 EXIT ;  /* 0x000000000000894d */ /* 0x000fee0003800000 */
[----:B-1----:R-:W-:-:S05]  /*2950*/  PRMT R11, R11, 0x7632, R11 ;  /* 0x000076320b0b7816 */ /* 0x002fca000000000b */
[----:B------:R-:W-:Y:S01]  /*2960*/  STG.E.U16 desc[UR14][R2.64], R11 ;  /* 0x0000000b02007986 */ /* 0x000fe2000c10150e */
[----:B------:R-:W-:Y:S05]  /*2970*/  EXIT ;  /* 0x000000000000794d */ /* 0x000fea0003800000 */
.L_x_2:
[----:B------:R-:W-:-:S00]  /*2980*/  BRA `(.L_x_2) ;  /* 0xfffffffc00fc7947 */ /* 0x000fc0000383ffff */
[----:B------:R-:W-:-:S00]  /*2990*/  NOP ;  /* 0x0000000000007918 */ /* 0x000fc00000000000 */
        /* <DEDUP_REMOVED lines=14> */
.L_x_3:


//--------------------- .nv.shared.matmul_kernel  --------------------------
	.section	.nv.shared.matmul_kernel,"aw",@nobits
	.sectionflags	@""
	.align	16
	.zero		1024


//--------------------- .nv.shared.reserved.0     --------------------------
	.section	.nv.shared.reserved.0,"aw",@nobits
	.weak		__nv_reservedSMEM_offset_0_alias
	.size		__nv_reservedSMEM_offset_0_alias, 0, 0
	.other		__nv_reservedSMEM_offset_0_alias,@"STO_CUDA_RESERVED_SHARED STV_DEFAULT"
__nv_reservedSMEM_offset_0_alias:
	.zero		0


//--------------------- .nv.constant0.matmul_kernel --------------------------
	.section	.nv.constant0.matmul_kernel,"a",@progbits
	.sectionflags	@""
	.align	4
.nv.constant0.matmul_kernel:
	.zero		608


//--------------------- SYMBOLS --------------------------

	.type		.nv.reservedSmem.offset0,@object
	.size		.nv.reservedSmem.offset0,0x4
